// auto-generated by cutlass_sweep.fmha — config: {"arch": "sm_90", "direction": "bwd", "dtype": "fp16", "head_dim": 16, "mask": "causal", "schedule": "cooperative", "tile_kv": 128, "tile_q": 64}
#include "cutlass/cutlass.h"
#include "cute/tensor.hpp"
#include "cutlass/device_kernel.h"
#include "cutlass/kernel_hardware_info.h"
#include "88_hopper_fmha/collective/fmha_fusion.hpp"
#include "88_hopper_fmha/collective/fmha_collective_bwd_tma_warpspecialized.hpp"
#include "88_hopper_fmha/collective/fmha_epilogue_bwd.hpp"
#include "88_hopper_fmha/kernel/fmha_kernel_tma_warpspecialized.hpp"
#include "88_hopper_fmha/kernel/fmha_tile_scheduler.hpp"

using namespace cute;
using Element = cutlass::half_t;
using TileShape = Shape<_64, _128, _16>;

using Mainloop = cutlass::fmha::collective::FmhaBwdMainloopTmaWarpSpecialized<
    Element, float, TileShape,
    cutlass::fmha::collective::FusionBwdAdapter<cutlass::fmha::collective::CausalFusion>>;
using Epilogue = cutlass::fmha::collective::FmhaBwdEpilogueKV<
    Element, float, typename Mainloop::TileShapePV>;
using Kernel = cutlass::fmha::kernel::FmhaKernelTmaWarpSpecialized<
    Mainloop, Epilogue,
    cutlass::fmha::kernel::TileSchedulerBwdAdapter<
        cutlass::fmha::kernel::IndividualTileScheduler>>;

auto* _anchor = &cutlass::device_kernel<Kernel>;


// ===== COMPILED SASS (sm_90a) =====

	.target	sm_90a

	.elftype	@"ET_EXEC"


//--------------------- .note.nv.tkinfo           --------------------------
	.section	.note.nv.tkinfo,"",@"SHT_NOTE"
	.sectionflags	@"SHF_NOTE_NV_TKINFO"
	.tkinfo
        /*0018*/ 	.word	0x00000002
        /*0030*/ 	.string	""
        /*0030*/ 	.string	"ptxas"
        /*0030*/ 	.string	"Cuda compilation tools, release 13.0, V13.0.88"
        /*0030*/ 	.string	"Build cuda_13.0.r13.0/compiler.36424714_0"
        /*0030*/ 	.string	"-arch sm_90a -m 64 "



//--------------------- .note.nv.cuinfo           --------------------------
	.section	.note.nv.cuinfo,"",@"SHT_NOTE"
	.sectionflags	@"SHF_NOTE_NV_CUINFO"
        /*0018*/ 	.short	0x0002
        /*001a*/ 	.short	0x005a
        /*001c*/ 	.short	0x0082
	.zero		2


//--------------------- .nv.info                  --------------------------
	.section	.nv.info,"",@"SHT_CUDA_INFO"
	.align	4


	//----- nvinfo : EIATTR_REGCOUNT
	.align		4
        /*0000*/ 	.byte	0x04, 0x2f
        /*0002*/ 	.short	(.L_15 - .L_14)
	.align		4
.L_14:
        /*0004*/ 	.word	index@(_ZN7cutlass13device_kernelINS_4fmha6kernel28FmhaKernelTmaWarpSpecializedINS1_10collective33FmhaBwdMainloopTmaWarpSpecializedINS_6half_tEfN4cute5tupleIJNS7_1CILi64EEENS9_ILi128EEENS9_ILi16EEEEEENS4_16FusionBwdAdapterINS4_12CausalFusionEEEJEEENS4_17FmhaBwdEpilogueKVIS6_fNS8_IJSA_SC_SA_EEEEENS2_23TileSchedulerBwdAdapterINS2_23IndividualTileSchedulerEEEJEEEEEvNT_6ParamsE)
        /*0008*/ 	.word	0x000000a8


	//----- nvinfo : EIATTR_FRAME_SIZE
	.align		4
.L_15:
        /*000c*/ 	.byte	0x04, 0x11
        /*000e*/ 	.short	(.L_17 - .L_16)
	.align		4
.L_16:
        /*0010*/ 	.word	index@(_ZN7cutlass13device_kernelINS_4fmha6kernel28FmhaKernelTmaWarpSpecializedINS1_10collective33FmhaBwdMainloopTmaWarpSpecializedINS_6half_tEfN4cute5tupleIJNS7_1CILi64EEENS9_ILi128EEENS9_ILi16EEEEEENS4_16FusionBwdAdapterINS4_12CausalFusionEEEJEEENS4_17FmhaBwdEpilogueKVIS6_fNS8_IJSA_SC_SA_EEEEENS2_23TileSchedulerBwdAdapterINS2_23IndividualTileSchedulerEEEJEEEEEvNT_6ParamsE)
        /*0014*/ 	.word	0x00000080


	//----- nvinfo : EIATTR_MIN_STACK_SIZE
	.align		4
.L_17:
        /*0018*/ 	.byte	0x04, 0x12
        /*001a*/ 	.short	(.L_19 - .L_18)
	.align		4
.L_18:
        /*001c*/ 	.word	index@(_ZN7cutlass13device_kernelINS_4fmha6kernel28FmhaKernelTmaWarpSpecializedINS1_10collective33FmhaBwdMainloopTmaWarpSpecializedINS_6half_tEfN4cute5tupleIJNS7_1CILi64EEENS9_ILi128EEENS9_ILi16EEEEEENS4_16FusionBwdAdapterINS4_12CausalFusionEEEJEEENS4_17FmhaBwdEpilogueKVIS6_fNS8_IJSA_SC_SA_EEEEENS2_23TileSchedulerBwdAdapterINS2_23IndividualTileSchedulerEEEJEEEEEvNT_6ParamsE)
        /*0020*/ 	.word	0x00000080
.L_19:


//--------------------- .nv.compat                --------------------------
	.section	.nv.compat,"",@"SHT_CUDA_COMPAT_INFO"
	.align	4
        /*0000*/ 	.byte	0x02, 0x09, 0x01, 0x00, 0x02, 0x02, 0x04, 0x00, 0x02, 0x05, 0x05, 0x00, 0x03, 0x07, 0x01, 0x01
        /*0010*/ 	.byte	0x02, 0x03, 0x01, 0x00, 0x02, 0x06, 0x01, 0x00, 0x04, 0x0b, 0x08, 0x00, 0x00, 0x00, 0x00, 0x00
        /*0020*/ 	.byte	0x00, 0x00, 0x00, 0x00


//--------------------- .nv.info._ZN7cutlass13device_kernelINS_4fmha6kernel28FmhaKernelTmaWarpSpecializedINS1_10collective33FmhaBwdMainloopTmaWarpSpecializedINS_6half_tEfN4cute5tupleIJNS7_1CILi64EEENS9_ILi128EEENS9_ILi16EEEEEENS4_16FusionBwdAdapterINS4_12CausalFusionEEEJEEENS4_17FmhaBwdEpilogueKVIS6_fNS8_IJSA_SC_SA_EEEEENS2_23TileSchedulerBwdAdapterINS2_23IndividualTileSchedulerEEEJEEEEEvNT_6ParamsE --------------------------
	.section	.nv.info._ZN7cutlass13device_kernelINS_4fmha6kernel28FmhaKernelTmaWarpSpecializedINS1_10collective33FmhaBwdMainloopTmaWarpSpecializedINS_6half_tEfN4cute5tupleIJNS7_1CILi64EEENS9_ILi128EEENS9_ILi16EEEEEENS4_16FusionBwdAdapterINS4_12CausalFusionEEEJEEENS4_17FmhaBwdEpilogueKVIS6_fNS8_IJSA_SC_SA_EEEEENS2_23TileSchedulerBwdAdapterINS2_23IndividualTileSchedulerEEEJEEEEEvNT_6ParamsE,"",@"SHT_CUDA_INFO"
	.sectionflags	@""
	.align	4


	//----- nvinfo : EIATTR_CUDA_API_VERSION
	.align		4
        /*0000*/ 	.byte	0x04, 0x37
        /*0002*/ 	.short	(.L_21 - .L_20)
.L_20:
        /*0004*/ 	.word	0x00000082


	//----- nvinfo : EIATTR_KPARAM_INFO
	.align		4
.L_21:
        /*0008*/ 	.byte	0x04, 0x17
        /*000a*/ 	.short	(.L_23 - .L_22)
.L_22:
        /*000c*/ 	.word	0x00000000
        /*0010*/ 	.short	0x0000
        /*0012*/ 	.short	0x0070
        /*0014*/ 	.byte	0x00, 0xf0, 0x01, 0x3a


	//----- nvinfo : EIATTR_SPARSE_MMA_MASK
	.align		4
.L_23:
        /*0018*/ 	.byte	0x03, 0x50
        /*001a*/ 	.short	0x0000


	//----- nvinfo : EIATTR_MAXREG_COUNT
	.align		4
        /*001c*/ 	.byte	0x03, 0x1b
        /*001e*/ 	.short	0x00a8


	//----- nvinfo : EIATTR_NUM_BARRIERS
	.align		4
        /*0020*/ 	.byte	0x02, 0x4c
        /*0022*/ 	.byte	0x02
	.zero		1


	//----- nvinfo : EIATTR_EXTERNS
	.align		4
        /*0024*/ 	.byte	0x04, 0x0f
        /*0026*/ 	.short	(.L_25 - .L_24)


	//   ....[0]....
	.align		4
.L_24:
        /*0028*/ 	.word	index@(__assertfail)


	//----- nvinfo : EIATTR_MERCURY_ISA_VERSION
	.align		4
.L_25:
        /*002c*/ 	.byte	0x03, 0x5f
        /*002e*/ 	.short	0x0101


	//----- nvinfo : EIATTR_INT_WARP_WIDE_INSTR_OFFSETS
	.align		4
        /*0030*/ 	.byte	0x04, 0x31
        /*0032*/ 	.short	(.L_27 - .L_26)


	//   ....[0]....
.L_26:
        /*0034*/ 	.word	0x000007e0


	//   ....[1]....
        /*0038*/ 	.word	0x000007f0


	//   ....[2]....
        /*003c*/ 	.word	0x00000800


	//   ....[3]....
        /*0040*/ 	.word	0x00000810


	//   ....[4]....
        /*0044*/ 	.word	0x000008a0


	//----- nvinfo : EIATTR_COOP_GROUP_MASK_REGIDS
	.align		4
.L_27:
        /*0048*/ 	.byte	0x04, 0x29
        /*004a*/ 	.short	(.L_29 - .L_28)


	//   ....[0]....
.L_28:
        /*004c*/ 	.word	0xffffffff


	//   ....[1]....
        /*0050*/ 	.word	0xffffffff


	//   ....[2]....
        /*0054*/ 	.word	0xffffffff


	//   ....[3]....
        /*0058*/ 	.word	0xffffffff


	//   ....[4]....
        /*005c*/ 	.word	0xffffffff


	//   ....[5]....
        /*0060*/ 	.word	0xffffffff


	//----- nvinfo : EIATTR_COOP_GROUP_INSTR_OFFSETS
	.align		4
.L_29:
        /*0064*/ 	.byte	0x04, 0x28
        /*0066*/ 	.short	(.L_31 - .L_30)


	//   ....[0]....
.L_30:
        /*0068*/ 	.word	0x00000060


	//   ....[1]....
        /*006c*/ 	.word	0x00000090


	//   ....[2]....
        /*0070*/ 	.word	0x00000250


	//   ....[3]....
        /*0074*/ 	.word	0x00000480


	//   ....[4]....
        /*0078*/ 	.word	0x00000620


	//   ....[5]....
        /*007c*/ 	.word	0x00000780


	//----- nvinfo : EIATTR_REG_RECONFIG
	.align		4
.L_31:
        /*0080*/ 	.byte	0x01, 0x54
	.zero		2


	//----- nvinfo : EIATTR_SYSCALL_OFFSETS
	.align		4
        /*0084*/ 	.byte	0x04, 0x46
        /*0086*/ 	.short	(.L_33 - .L_32)


	//   ....[0]....
.L_32:
        /*0088*/ 	.word	0x00004c60


	//   ....[1]....
        /*008c*/ 	.word	0x00004db0


	//   ....[2]....
        /*0090*/ 	.word	0x000051c0


	//   ....[3]....
        /*0094*/ 	.word	0x000052f0


	//----- nvinfo : EIATTR_MBARRIER_INSTR_OFFSETS
	.align		4
.L_33:
        /*0098*/ 	.byte	0x04, 0x39
        /*009a*/ 	.short	(.L_35 - .L_34)


	//   ....[0]....
.L_34:
        /*009c*/ 	.word	0x000003f0
        /*00a0*/ 	.word	0x000000ff
        /*00a4*/ 	.word	0x0000a440
        /*00a8*/ 	.short	0x0100
        /*00aa*/ 	.byte	0x06
	.zero		1


	//   ....[1]....
        /*00ac*/ 	.word	0x00000400
        /*00b0*/ 	.word	0x000000ff
        /*00b4*/ 	.word	0x0000a460
        /*00b8*/ 	.short	0x0100
        /*00ba*/ 	.byte	0x06
	.zero		1


	//   ....[2]....
        /*00bc*/ 	.word	0x00000410
        /*00c0*/ 	.word	0x000000ff
        /*00c4*/ 	.word	0x0000a448
        /*00c8*/ 	.short	0x0100
        /*00ca*/ 	.byte	0x06
	.zero		1


	//   ....[3]....
        /*00cc*/ 	.word	0x00000420
        /*00d0*/ 	.word	0x000000ff
        /*00d4*/ 	.word	0x0000a468
        /*00d8*/ 	.short	0x0100
        /*00da*/ 	.byte	0x06
	.zero		1


	//   ....[4]....
        /*00dc*/ 	.word	0x00000430
        /*00e0*/ 	.word	0x000000ff
        /*00e4*/ 	.word	0x0000a450
        /*00e8*/ 	.short	0x0100
        /*00ea*/ 	.byte	0x06
	.zero		1


	//   ....[5]....
        /*00ec*/ 	.word	0x00000440
        /*00f0*/ 	.word	0x000000ff
        /*00f4*/ 	.word	0x0000a470
        /*00f8*/ 	.short	0x0100
        /*00fa*/ 	.byte	0x06
	.zero		1


	//   ....[6]....
        /*00fc*/ 	.word	0x00000450
        /*0100*/ 	.word	0x000000ff
        /*0104*/ 	.word	0x0000a458
        /*0108*/ 	.short	0x0100
        /*010a*/ 	.byte	0x06
	.zero		1


	//   ....[7]....
        /*010c*/ 	.word	0x00000460
        /*0110*/ 	.word	0x000000ff
        /*0114*/ 	.word	0x0000a478
        /*0118*/ 	.short	0x0100
        /*011a*/ 	.byte	0x06
	.zero		1


	//   ....[8]....
        /*011c*/ 	.word	0x00000590
        /*0120*/ 	.word	0x000000ff
        /*0124*/ 	.word	0x0000a400
        /*0128*/ 	.short	0x0100
        /*012a*/ 	.byte	0x06
	.zero		1


	//   ....[9]....
        /*012c*/ 	.word	0x000005a0
        /*0130*/ 	.word	0x000000ff
        /*0134*/ 	.word	0x0000a420
        /*0138*/ 	.short	0x0100
        /*013a*/ 	.byte	0x06
	.zero		1


	//   ....[10]....
        /*013c*/ 	.word	0x000005b0
        /*0140*/ 	.word	0x000000ff
        /*0144*/ 	.word	0x0000a408
        /*0148*/ 	.short	0x0100
        /*014a*/ 	.byte	0x06
	.zero		1


	//   ....[11]....
        /*014c*/ 	.word	0x000005c0
        /*0150*/ 	.word	0x000000ff
        /*0154*/ 	.word	0x0000a428
        /*0158*/ 	.short	0x0100
        /*015a*/ 	.byte	0x06
	.zero		1


	//   ....[12]....
        /*015c*/ 	.word	0x000005d0
        /*0160*/ 	.word	0x000000ff
        /*0164*/ 	.word	0x0000a410
        /*0168*/ 	.short	0x0100
        /*016a*/ 	.byte	0x06
	.zero		1


	//   ....[13]....
        /*016c*/ 	.word	0x000005e0
        /*0170*/ 	.word	0x000000ff
        /*0174*/ 	.word	0x0000a430
        /*0178*/ 	.short	0x0100
        /*017a*/ 	.byte	0x06
	.zero		1


	//   ....[14]....
        /*017c*/ 	.word	0x000005f0
        /*0180*/ 	.word	0x000000ff
        /*0184*/ 	.word	0x0000a418
        /*0188*/ 	.short	0x0100
        /*018a*/ 	.byte	0x06
	.zero		1


	//   ....[15]....
        /*018c*/ 	.word	0x00000600
        /*0190*/ 	.word	0x000000ff
        /*0194*/ 	.word	0x0000a438
        /*0198*/ 	.short	0x0100
        /*019a*/ 	.byte	0x06
	.zero		1


	//   ....[16]....
        /*019c*/ 	.word	0x00000730
        /*01a0*/ 	.word	0x000000ff
        /*01a4*/ 	.word	0x0000a480
        /*01a8*/ 	.short	0x0100
        /*01aa*/ 	.byte	0x06
	.zero		1


	//   ....[17]....
        /*01ac*/ 	.word	0x00000740
        /*01b0*/ 	.word	0x000000ff
        /*01b4*/ 	.word	0x0000a490
        /*01b8*/ 	.short	0x0100
        /*01ba*/ 	.byte	0x06
	.zero		1


	//   ....[18]....
        /*01bc*/ 	.word	0x00000750
        /*01c0*/ 	.word	0x000000ff
        /*01c4*/ 	.word	0x0000a488
        /*01c8*/ 	.short	0x0100
        /*01ca*/ 	.byte	0x06
	.zero		1


	//   ....[19]....
        /*01cc*/ 	.word	0x00000760
        /*01d0*/ 	.word	0x000000ff
        /*01d4*/ 	.word	0x0000a498
        /*01d8*/ 	.short	0x0100
        /*01da*/ 	.byte	0x06
	.zero		1


	//   ....[20]....
        /*01dc*/ 	.word	0x000008d0
        /*01e0*/ 	.word	0x000000ff
        /*01e4*/ 	.word	0x0000a4a0
        /*01e8*/ 	.short	0x0100
        /*01ea*/ 	.byte	0x06
	.zero		1


	//   ....[21]....
        /*01ec*/ 	.word	0x000008e0
        /*01f0*/ 	.word	0x000000ff
        /*01f4*/ 	.word	0x0000a4a8
        /*01f8*/ 	.short	0x0100
        /*01fa*/ 	.byte	0x06
	.zero		1


	//   ....[22]....
        /*01fc*/ 	.word	0x000008f0
        /*0200*/ 	.word	0x000000ff
        /*0204*/ 	.word	0x0000a4b0
        /*0208*/ 	.short	0x0100
        /*020a*/ 	.byte	0x06
	.zero		1


	//   ....[23]....
        /*020c*/ 	.word	0x00000900
        /*0210*/ 	.word	0x000000ff
        /*0214*/ 	.word	0x0000a4b8
        /*0218*/ 	.short	0x0100
        /*021a*/ 	.byte	0x06
	.zero		1


	//   ....[24]....
        /*021c*/ 	.word	0x00000a00
        /*0220*/ 	.word	0x000000ff
        /*0224*/ 	.word	0x0000a4d0
        /*0228*/ 	.short	0x0100
        /*022a*/ 	.byte	0x06
	.zero		1


	//   ....[25]....
        /*022c*/ 	.word	0x00000a10
        /*0230*/ 	.word	0x000000ff
        /*0234*/ 	.word	0x0000a4d8
        /*0238*/ 	.short	0x0100
        /*023a*/ 	.byte	0x06
	.zero		1


	//   ....[26]....
        /*023c*/ 	.word	0x00000e00
        /*0240*/ 	.word	0x000000ff
        /*0244*/ 	.word	0x0000a440
        /*0248*/ 	.short	0x010a
        /*024a*/ 	.byte	0x08
	.zero		1


	//   ....[27]....
        /*024c*/ 	.word	0x00000e40
        /*0250*/ 	.word	0x000000ff
        /*0254*/ 	.word	0x0000a448
        /*0258*/ 	.short	0x010a
        /*025a*/ 	.byte	0x08
	.zero		1


	//   ....[28]....
        /*025c*/ 	.word	0x00001390
        /*0260*/ 	.word	0x000000ff
        /*0264*/ 	.word	0x0000a400
        /*0268*/ 	.short	0x010a
        /*026a*/ 	.byte	0x0e
	.zero		1


	//   ....[29]....
        /*026c*/ 	.word	0x000014f0
        /*0270*/ 	.word	0x000000ff
        /*0274*/ 	.word	0x0000a400
        /*0278*/ 	.short	0x010a
        /*027a*/ 	.byte	0x0e
	.zero		1


	//   ....[30]....
        /*027c*/ 	.word	0x00001d70
        /*0280*/ 	.word	0x000000ff
        /*0284*/ 	.word	0x00000000
        /*0288*/ 	.short	0x010a
        /*028a*/ 	.byte	0x0e
	.zero		1


	//   ....[31]....
        /*028c*/ 	.word	0x00002120
        /*0290*/ 	.word	0x000000ff
        /*0294*/ 	.word	0x00000000
        /*0298*/ 	.short	0x0101
        /*029a*/ 	.byte	0x10
	.zero		1


	//   ....[32]....
        /*029c*/ 	.word	0x00003770
        /*02a0*/ 	.word	0x000000ff
        /*02a4*/ 	.word	0x0000a4a0
        /*02a8*/ 	.short	0x010a
        /*02aa*/ 	.byte	0x0e
	.zero		1


	//   ....[33]....
        /*02ac*/ 	.word	0x00003960
        /*02b0*/ 	.word	0x000000ff
        /*02b4*/ 	.word	0x0000a4a0
        /*02b8*/ 	.short	0x0101
        /*02ba*/ 	.byte	0x0e
	.zero		1


	//   ....[34]....
        /*02bc*/ 	.word	0x00003c00
        /*02c0*/ 	.word	0x00000003
        /*02c4*/ 	.word	0x0000a490
        /*02c8*/ 	.short	0x010a
        /*02ca*/ 	.byte	0x3f
	.zero		1


	//   ....[35]....
        /*02cc*/ 	.word	0x00003c40
        /*02d0*/ 	.word	0x00000003
        /*02d4*/ 	.word	0x0000a480
        /*02d8*/ 	.short	0x0101
        /*02da*/ 	.byte	0x3f
	.zero		1


	//   ....[36]....
        /*02dc*/ 	.word	0x00003ca0
        /*02e0*/ 	.word	0x000000ff
        /*02e4*/ 	.word	0x00000000
        /*02e8*/ 	.short	0x010a
        /*02ea*/ 	.byte	0x0e
	.zero		1


	//   ....[37]....
        /*02ec*/ 	.word	0x00004290
        /*02f0*/ 	.word	0x000000ff
        /*02f4*/ 	.word	0x00000000
        /*02f8*/ 	.short	0x0101
        /*02fa*/ 	.byte	0x1a
	.zero		1


	//   ....[38]....
        /*02fc*/ 	.word	0x000042e0
        /*0300*/ 	.word	0x0000000a
        /*0304*/ 	.word	0x0000a490
        /*0308*/ 	.short	0x010a
        /*030a*/ 	.byte	0x3f
	.zero		1


	//   ....[39]....
        /*030c*/ 	.word	0x000045d0
        /*0310*/ 	.word	0x0000000a
        /*0314*/ 	.word	0x0000a480
        /*0318*/ 	.short	0x0101
        /*031a*/ 	.byte	0x3f
	.zero		1


	//   ....[40]....
        /*031c*/ 	.word	0x00004700
        /*0320*/ 	.word	0x000000ff
        /*0324*/ 	.word	0x00000000
        /*0328*/ 	.short	0x0101
        /*032a*/ 	.byte	0x0e
	.zero		1


	//   ....[41]....
        /*032c*/ 	.word	0x000047b0
        /*0330*/ 	.word	0x000000ff
        /*0334*/ 	.word	0x00000000
        /*0338*/ 	.short	0x0101
        /*033a*/ 	.byte	0x06
	.zero		1


	//   ....[42]....
        /*033c*/ 	.word	0x00004910
        /*0340*/ 	.word	0x000000ff
        /*0344*/ 	.word	0x00000000
        /*0348*/ 	.short	0x0101
        /*034a*/ 	.byte	0x05
	.zero		1


	//   ....[43]....
        /*034c*/ 	.word	0x00004980
        /*0350*/ 	.word	0x000000ff
        /*0354*/ 	.word	0x00000000
        /*0358*/ 	.short	0x0101
        /*035a*/ 	.byte	0x08
	.zero		1


	//   ....[44]....
        /*035c*/ 	.word	0x00004a20
        /*0360*/ 	.word	0x00000003
        /*0364*/ 	.word	0x0000a490
        /*0368*/ 	.short	0x010a
        /*036a*/ 	.byte	0x3f
	.zero		1


	//   ....[45]....
        /*036c*/ 	.word	0x00004ad0
        /*0370*/ 	.word	0x00000003
        /*0374*/ 	.word	0x0000a490
        /*0378*/ 	.short	0x010a
        /*037a*/ 	.byte	0x3f
	.zero		1


	//   ....[46]....
        /*037c*/ 	.word	0x00004b40
        /*0380*/ 	.word	0x000000ff
        /*0384*/ 	.word	0x0000a4a0
        /*0388*/ 	.short	0x010a
        /*038a*/ 	.byte	0x04
	.zero		1


	//   ....[47]....
        /*038c*/ 	.word	0x00005550
        /*0390*/ 	.word	0x000000ff
        /*0394*/ 	.word	0x0000a4a0
        /*0398*/ 	.short	0x0101
        /*039a*/ 	.byte	0x24
	.zero		1


	//   ....[48]....
        /*039c*/ 	.word	0x00005850
        /*03a0*/ 	.word	0x000000ff
        /*03a4*/ 	.word	0x0000a480
        /*03a8*/ 	.short	0x010a
        /*03aa*/ 	.byte	0x08
	.zero		1


	//   ....[49]....
        /*03ac*/ 	.word	0x00005940
        /*03b0*/ 	.word	0x000000ff
        /*03b4*/ 	.word	0x00000000
        /*03b8*/ 	.short	0x0101
        /*03ba*/ 	.byte	0x08
	.zero		1


	//   ....[50]....
        /*03bc*/ 	.word	0x00005b90
        /*03c0*/ 	.word	0x000000ff
        /*03c4*/ 	.word	0x00000000
        /*03c8*/ 	.short	0x0101
        /*03ca*/ 	.byte	0x04
	.zero		1


	//   ....[51]....
        /*03cc*/ 	.word	0x00005d80
        /*03d0*/ 	.word	0x00000005
        /*03d4*/ 	.word	0x0000a460
        /*03d8*/ 	.short	0x010a
        /*03da*/ 	.byte	0x3f
	.zero		1


	//   ....[52]....
        /*03dc*/ 	.word	0x00005fc0
        /*03e0*/ 	.word	0x00000007
        /*03e4*/ 	.word	0x0000a420
        /*03e8*/ 	.short	0x010a
        /*03ea*/ 	.byte	0x3f
	.zero		1


	//   ....[53]....
        /*03ec*/ 	.word	0x00006370
        /*03f0*/ 	.word	0x00000006
        /*03f4*/ 	.word	0x0000a460
        /*03f8*/ 	.short	0x010a
        /*03fa*/ 	.byte	0x3f
	.zero		1


	//   ....[54]....
        /*03fc*/ 	.word	0x000065f0
        /*0400*/ 	.word	0x00000007
        /*0404*/ 	.word	0x0000a460
        /*0408*/ 	.short	0x010a
        /*040a*/ 	.byte	0x3f
	.zero		1


	//   ....[55]....
        /*040c*/ 	.word	0x000068b0
        /*0410*/ 	.word	0x00000007
        /*0414*/ 	.word	0x0000a420
        /*0418*/ 	.short	0x010a
        /*041a*/ 	.byte	0x3f
	.zero		1


	//   ....[56]....
        /*041c*/ 	.word	0x00006ca0
        /*0420*/ 	.word	0x00000007
        /*0424*/ 	.word	0x0000a460
        /*0428*/ 	.short	0x010a
        /*042a*/ 	.byte	0x3f
	.zero		1


	//   ....[57]....
        /*042c*/ 	.word	0x00007090
        /*0430*/ 	.word	0x00000008
        /*0434*/ 	.word	0x0000a420
        /*0438*/ 	.short	0x010a
        /*043a*/ 	.byte	0x3f
	.zero		1


	//   ....[58]....
        /*043c*/ 	.word	0x00007480
        /*0440*/ 	.word	0x00000008
        /*0444*/ 	.word	0x0000a420
        /*0448*/ 	.short	0x010a
        /*044a*/ 	.byte	0x3f
	.zero		1


	//   ....[59]....
        /*044c*/ 	.word	0x00007860
        /*0450*/ 	.word	0x00000003
        /*0454*/ 	.word	0x0000a440
        /*0458*/ 	.short	0x010a
        /*045a*/ 	.byte	0x3f
	.zero		1


	//   ....[60]....
        /*045c*/ 	.word	0x000078c0
        /*0460*/ 	.word	0x00000005
        /*0464*/ 	.word	0x0000a448
        /*0468*/ 	.short	0x010a
        /*046a*/ 	.byte	0x3f
	.zero		1


	//   ....[61]....
        /*046c*/ 	.word	0x00007920
        /*0470*/ 	.word	0x00000003
        /*0474*/ 	.word	0x0000a400
        /*0478*/ 	.short	0x010a
        /*047a*/ 	.byte	0x3f
	.zero		1


	//   ....[62]....
        /*047c*/ 	.word	0x00007980
        /*0480*/ 	.word	0x00000003
        /*0484*/ 	.word	0x0000a400
        /*0488*/ 	.short	0x010a
        /*048a*/ 	.byte	0x3f
	.zero		1


	//   ....[63]....
        /*048c*/ 	.word	0x000079e0
        /*0490*/ 	.word	0x00000005
        /*0494*/ 	.word	0x00000000
        /*0498*/ 	.short	0x010a
        /*049a*/ 	.byte	0x3f
	.zero		1


	//   ....[64]....
        /*049c*/ 	.word	0x00007a40
        /*04a0*/ 	.word	0x00000005
        /*04a4*/ 	.word	0x0000a4a0
        /*04a8*/ 	.short	0x010a
        /*04aa*/ 	.byte	0x3f
	.zero		1


	//   ....[65]....
        /*04ac*/ 	.word	0x00007a90
        /*04b0*/ 	.word	0x00000003
        /*04b4*/ 	.word	0x0000a490
        /*04b8*/ 	.short	0x010a
        /*04ba*/ 	.byte	0x3f
	.zero		1


	//   ....[66]....
        /*04bc*/ 	.word	0x00007af0
        /*04c0*/ 	.word	0x00000003
        /*04c4*/ 	.word	0x00000000
        /*04c8*/ 	.short	0x010a
        /*04ca*/ 	.byte	0x3f
	.zero		1


	//   ....[67]....
        /*04cc*/ 	.word	0x00007b40
        /*04d0*/ 	.word	0x0000000a
        /*04d4*/ 	.word	0x0000a490
        /*04d8*/ 	.short	0x010a
        /*04da*/ 	.byte	0x3f
	.zero		1


	//   ....[68]....
        /*04dc*/ 	.word	0x00007b90
        /*04e0*/ 	.word	0x00000003
        /*04e4*/ 	.word	0x0000a490
        /*04e8*/ 	.short	0x010a
        /*04ea*/ 	.byte	0x3f
	.zero		1


	//   ....[69]....
        /*04ec*/ 	.word	0x00007be0
        /*04f0*/ 	.word	0x00000003
        /*04f4*/ 	.word	0x0000a490
        /*04f8*/ 	.short	0x010a
        /*04fa*/ 	.byte	0x3f
	.zero		1


	//   ....[70]....
        /*04fc*/ 	.word	0x00007c40
        /*0500*/ 	.word	0x00000003
        /*0504*/ 	.word	0x0000a4a0
        /*0508*/ 	.short	0x010a
        /*050a*/ 	.byte	0x3f
	.zero		1


	//   ....[71]....
        /*050c*/ 	.word	0x00007ca0
        /*0510*/ 	.word	0x00000002
        /*0514*/ 	.word	0x0000a480
        /*0518*/ 	.short	0x010a
        /*051a*/ 	.byte	0x3f
	.zero		1


	//   ....[72]....
        /*051c*/ 	.word	0x00007cf0
        /*0520*/ 	.word	0x00000005
        /*0524*/ 	.word	0x0000a460
        /*0528*/ 	.short	0x010a
        /*052a*/ 	.byte	0x3f
	.zero		1


	//   ....[73]....
        /*052c*/ 	.word	0x00007d40
        /*0530*/ 	.word	0x00000007
        /*0534*/ 	.word	0x0000a420
        /*0538*/ 	.short	0x010a
        /*053a*/ 	.byte	0x3f
	.zero		1


	//   ....[74]....
        /*053c*/ 	.word	0x00007d90
        /*0540*/ 	.word	0x00000006
        /*0544*/ 	.word	0x0000a460
        /*0548*/ 	.short	0x010a
        /*054a*/ 	.byte	0x3f
	.zero		1


	//   ....[75]....
        /*054c*/ 	.word	0x00007de0
        /*0550*/ 	.word	0x00000007
        /*0554*/ 	.word	0x0000a460
        /*0558*/ 	.short	0x010a
        /*055a*/ 	.byte	0x3f
	.zero		1


	//   ....[76]....
        /*055c*/ 	.word	0x00007e30
        /*0560*/ 	.word	0x00000007
        /*0564*/ 	.word	0x0000a420
        /*0568*/ 	.short	0x010a
        /*056a*/ 	.byte	0x3f
	.zero		1


	//   ....[77]....
        /*056c*/ 	.word	0x00007e80
        /*0570*/ 	.word	0x00000007
        /*0574*/ 	.word	0x0000a460
        /*0578*/ 	.short	0x010a
        /*057a*/ 	.byte	0x3f
	.zero		1


	//   ....[78]....
        /*057c*/ 	.word	0x00007ed0
        /*0580*/ 	.word	0x00000008
        /*0584*/ 	.word	0x0000a420
        /*0588*/ 	.short	0x010a
        /*058a*/ 	.byte	0x3f
	.zero		1


	//   ....[79]....
        /*058c*/ 	.word	0x00007f20
        /*0590*/ 	.word	0x00000008
        /*0594*/ 	.word	0x0000a420
        /*0598*/ 	.short	0x010a
        /*059a*/ 	.byte	0x3f
	.zero		1


	//----- nvinfo : EIATTR_NUM_MBARRIERS
	.align		4
.L_35:
        /*059c*/ 	.byte	0x03, 0x38
        /*059e*/ 	.short	0x001a


	//----- nvinfo : EIATTR_EXIT_INSTR_OFFSETS
	.align		4
        /*05a0*/ 	.byte	0x04, 0x1c
        /*05a2*/ 	.short	(.L_37 - .L_36)


	//   ....[0]....
.L_36:
        /*05a4*/ 	.word	0x00000ab0


	//   ....[1]....
        /*05a8*/ 	.word	0x00005560


	//   ....[2]....
        /*05ac*/ 	.word	0x000055c0


	//   ....[3]....
        /*05b0*/ 	.word	0x00005ba0


	//   ....[4]....
        /*05b4*/ 	.word	0x00006e90


	//   ....[5]....
        /*05b8*/ 	.word	0x00007840


	//----- nvinfo : EIATTR_MAX_THREADS
	.align		4
.L_37:
        /*05bc*/ 	.byte	0x04, 0x05
        /*05be*/ 	.short	(.L_39 - .L_38)
.L_38:
        /*05c0*/ 	.word	0x00000180
        /*05c4*/ 	.word	0x00000001
        /*05c8*/ 	.word	0x00000001


	//----- nvinfo : EIATTR_CRS_STACK_SIZE
	.align		4
.L_39:
        /*05cc*/ 	.byte	0x04, 0x1e
        /*05ce*/ 	.short	(.L_41 - .L_40)
.L_40:
        /*05d0*/ 	.word	0x00000000


	//----- nvinfo : EIATTR_CBANK_PARAM_SIZE
	.align		4
.L_41:
        /*05d4*/ 	.byte	0x03, 0x19
        /*05d6*/ 	.short	0x0ef0


	//----- nvinfo : EIATTR_PARAM_CBANK
	.align		4
        /*05d8*/ 	.byte	0x04, 0x0a
        /*05da*/ 	.short	(.L_43 - .L_42)
	.align		4
.L_42:
        /*05dc*/ 	.word	index@(.nv.constant0._ZN7cutlass13device_kernelINS_4fmha6kernel28FmhaKernelTmaWarpSpecializedINS1_10collective33FmhaBwdMainloopTmaWarpSpecializedINS_6half_tEfN4cute5tupleIJNS7_1CILi64EEENS9_ILi128EEENS9_ILi16EEEEEENS4_16FusionBwdAdapterINS4_12CausalFusionEEEJEEENS4_17FmhaBwdEpilogueKVIS6_fNS8_IJSA_SC_SA_EEEEENS2_23TileSchedulerBwdAdapterINS2_23IndividualTileSchedulerEEEJEEEEEvNT_6ParamsE)
        /*05e0*/ 	.short	0x0210
        /*05e2*/ 	.short	0x0ef0


	//----- nvinfo : EIATTR_SW_WAR
	.align		4
.L_43:
        /*05e4*/ 	.byte	0x04, 0x36
        /*05e6*/ 	.short	(.L_45 - .L_44)
.L_44:
        /*05e8*/ 	.word	0x00000008
.L_45:


//--------------------- .nv.callgraph             --------------------------
	.section	.nv.callgraph,"",@"SHT_CUDA_CALLGRAPH"
	.align	4
	.sectionentsize	8
	.align		4
        /*0000*/ 	.word	0x00000000
	.align		4
        /*0004*/ 	.word	0xffffffff
	.align		4
        /*0008*/ 	.word	index@(_ZN7cutlass13device_kernelINS_4fmha6kernel28FmhaKernelTmaWarpSpecializedINS1_10collective33FmhaBwdMainloopTmaWarpSpecializedINS_6half_tEfN4cute5tupleIJNS7_1CILi64EEENS9_ILi128EEENS9_ILi16EEEEEENS4_16FusionBwdAdapterINS4_12CausalFusionEEEJEEENS4_17FmhaBwdEpilogueKVIS6_fNS8_IJSA_SC_SA_EEEEENS2_23TileSchedulerBwdAdapterINS2_23IndividualTileSchedulerEEEJEEEEEvNT_6ParamsE)
	.align		4
        /*000c*/ 	.word	index@(__assertfail)
	.align		4
        /*0010*/ 	.word	0x00000000
	.align		4
        /*0014*/ 	.word	0xfffffffe
	.align		4
        /*0018*/ 	.word	0x00000000
	.align		4
        /*001c*/ 	.word	0xfffffffd
	.align		4
        /*0020*/ 	.word	0x00000000
	.align		4
        /*0024*/ 	.word	0xfffffffc


//--------------------- .nv.constant4             --------------------------
	.section	.nv.constant4,"a",@progbits
	.align	8
	.align		8
.nv.constant4:
        /*0000*/ 	.dword	__assertfail
	.align		8
        /*0008*/ 	.dword	__unnamed_1
	.align		8
        /*0010*/ 	.dword	_ZN39_INTERNAL_bdea04ea_4_k_cu_b8df2210_34394cuda3std3__45__cpo5beginE
	.align		8
        /*0018*/ 	.dword	_ZN39_INTERNAL_bdea04ea_4_k_cu_b8df2210_34394cuda3std3__45__cpo3endE
	.align		8
        /*0020*/ 	.dword	_ZN39_INTERNAL_bdea04ea_4_k_cu_b8df2210_34394cuda3std3__45__cpo6cbeginE
	.align		8
        /*0028*/ 	.dword	_ZN39_INTERNAL_bdea04ea_4_k_cu_b8df2210_34394cuda3std3__45__cpo4cendE
	.align		8
        /*0030*/ 	.dword	_ZN39_INTERNAL_bdea04ea_4_k_cu_b8df2210_34394cuda3std3__441_GLOBAL__N__bdea04ea_4_k_cu_b8df2210_34396ignoreE
	.align		8
        /*0038*/ 	.dword	_ZN39_INTERNAL_bdea04ea_4_k_cu_b8df2210_34394cuda3std3__419piecewise_constructE
	.align		8
        /*0040*/ 	.dword	_ZN39_INTERNAL_bdea04ea_4_k_cu_b8df2210_34394cuda3std3__48in_placeE
	.align		8
        /*0048*/ 	.dword	_ZN39_INTERNAL_bdea04ea_4_k_cu_b8df2210_34394cuda3std6ranges3__45__cpo4swapE
	.align		8
        /*0050*/ 	.dword	_ZN39_INTERNAL_bdea04ea_4_k_cu_b8df2210_34394cuda3std6ranges3__45__cpo9iter_moveE
	.align		8
        /*0058*/ 	.dword	_ZN39_INTERNAL_bdea04ea_4_k_cu_b8df2210_34394cute7productE
	.align		8
        /*0060*/ 	.dword	_ZN39_INTERNAL_bdea04ea_4_k_cu_b8df2210_34394cute1_E
	.align		8
        /*0068*/ 	.dword	$str$24
	.align		8
        /*0070*/ 	.dword	$str$25


//--------------------- .text._ZN7cutlass13device_kernelINS_4fmha6kernel28FmhaKernelTmaWarpSpecializedINS1_10collective33FmhaBwdMainloopTmaWarpSpecializedINS_6half_tEfN4cute5tupleIJNS7_1CILi64EEENS9_ILi128EEENS9_ILi16EEEEEENS4_16FusionBwdAdapterINS4_12CausalFusionEEEJEEENS4_17FmhaBwdEpilogueKVIS6_fNS8_IJSA_SC_SA_EEEEENS2_23TileSchedulerBwdAdapterINS2_23IndividualTileSchedulerEEEJEEEEEvNT_6ParamsE --------------------------
	.section	.text._ZN7cutlass13device_kernelINS_4fmha6kernel28FmhaKernelTmaWarpSpecializedINS1_10collective33FmhaBwdMainloopTmaWarpSpecializedINS_6half_tEfN4cute5tupleIJNS7_1CILi64EEENS9_ILi128EEENS9_ILi16EEEEEENS4_16FusionBwdAdapterINS4_12CausalFusionEEEJEEENS4_17FmhaBwdEpilogueKVIS6_fNS8_IJSA_SC_SA_EEEEENS2_23TileSchedulerBwdAdapterINS2_23IndividualTileSchedulerEEEJEEEEEvNT_6ParamsE,"ax",@progbits
	.align	128
.text._ZN7cutlass13device_kernelINS_4fmha6kernel28FmhaKernelTmaWarpSpecializedINS1_10collective33FmhaBwdMainloopTmaWarpSpecializedINS_6half_tEfN4cute5tupleIJNS7_1CILi64EEENS9_ILi128EEENS9_ILi16EEEEEENS4_16FusionBwdAdapterINS4_12CausalFusionEEEJEEENS4_17FmhaBwdEpilogueKVIS6_fNS8_IJSA_SC_SA_EEEEENS2_23TileSchedulerBwdAdapterINS2_23IndividualTileSchedulerEEEJEEEEEvNT_6ParamsE:
        .type           _ZN7cutlass13device_kernelINS_4fmha6kernel28FmhaKernelTmaWarpSpecializedINS1_10collective33FmhaBwdMainloopTmaWarpSpecializedINS_6half_tEfN4cute5tupleIJNS7_1CILi64EEENS9_ILi128EEENS9_ILi16EEEEEENS4_16FusionBwdAdapterINS4_12CausalFusionEEEJEEENS4_17FmhaBwdEpilogueKVIS6_fNS8_IJSA_SC_SA_EEEEENS2_23TileSchedulerBwdAdapterINS2_23IndividualTileSchedulerEEEJEEEEEvNT_6ParamsE,@function
        .size           _ZN7cutlass13device_kernelINS_4fmha6kernel28FmhaKernelTmaWarpSpecializedINS1_10collective33FmhaBwdMainloopTmaWarpSpecializedINS_6half_tEfN4cute5tupleIJNS7_1CILi64EEENS9_ILi128EEENS9_ILi16EEEEEENS4_16FusionBwdAdapterINS4_12CausalFusionEEEJEEENS4_17FmhaBwdEpilogueKVIS6_fNS8_IJSA_SC_SA_EEEEENS2_23TileSchedulerBwdAdapterINS2_23IndividualTileSchedulerEEEJEEEEEvNT_6ParamsE,(.L_x_155 - _ZN7cutlass13device_kernelINS_4fmha6kernel28FmhaKernelTmaWarpSpecializedINS1_10collective33FmhaBwdMainloopTmaWarpSpecializedINS_6half_tEfN4cute5tupleIJNS7_1CILi64EEENS9_ILi128EEENS9_ILi16EEEEEENS4_16FusionBwdAdapterINS4_12CausalFusionEEEJEEENS4_17FmhaBwdEpilogueKVIS6_fNS8_IJSA_SC_SA_EEEEENS2_23TileSchedulerBwdAdapterINS2_23IndividualTileSchedulerEEEJEEEEEvNT_6ParamsE)
        .other          _ZN7cutlass13device_kernelINS_4fmha6kernel28FmhaKernelTmaWarpSpecializedINS1_10collective33FmhaBwdMainloopTmaWarpSpecializedINS_6half_tEfN4cute5tupleIJNS7_1CILi64EEENS9_ILi128EEENS9_ILi16EEEEEENS4_16FusionBwdAdapterINS4_12CausalFusionEEEJEEENS4_17FmhaBwdEpilogueKVIS6_fNS8_IJSA_SC_SA_EEEEENS2_23TileSchedulerBwdAdapterINS2_23IndividualTileSchedulerEEEJEEEEEvNT_6ParamsE,@"STO_CUDA_ENTRY STV_DEFAULT"
_ZN7cutlass13device_kernelINS_4fmha6kernel28FmhaKernelTmaWarpSpecializedINS1_10collective33FmhaBwdMainloopTmaWarpSpecializedINS_6half_tEfN4cute5tupleIJNS7_1CILi64EEENS9_ILi128EEENS9_ILi16EEEEEENS4_16FusionBwdAdapterINS4_12CausalFusionEEEJEEENS4_17FmhaBwdEpilogueKVIS6_fNS8_IJSA_SC_SA_EEEEENS2_23TileSchedulerBwdAdapterINS2_23IndividualTileSchedulerEEEJEEEEEvNT_6ParamsE:
[----:B------:R-:W1:Y:S02]  /*0000*/  LDC R1, c[0x0][0x28] ;  /* 0x00000a00ff017b82 */ /* 0x000e640000000800 */
[----:B-1----:R-:W-:Y:S01]  /*0010*/  VIADD R1, R1, 0xffffff80 ;  /* 0xffffff8001017836 */ /* 0x002fe20000000000 */
[----:B------:R-:W1:Y:S01]  /*0020*/  S2R R0, SR_TID.X ;  /* 0x0000000000007919 */ /* 0x000e620000002100 */
[----:B------:R-:W-:Y:S01]  /*0030*/  ELECT P1, URZ, PT ;  /* 0x00000000003f782f */ /* 0x000fe20003820000 */
[----:B------:R-:W-:Y:S01]  /*0040*/  BSSY B0, `(.L_x_0) ;  /* 0x0000020000007945 */ /* 0x000fe20003800000 */
[----:B-1----:R-:W-:-:S05]  /*0050*/  SHF.R.U32.HI R2, RZ, 0x5, R0 ;  /* 0x00000005ff027819 */ /* 0x002fca0000011600 */
[----:B------:R-:W1:Y:S02]  /*0060*/  SHFL.IDX PT, R3, R2, RZ, 0x1f ;  /* 0x00001fff02037589 */ /* 0x000e6400000e0000 */
[----:B-1----:R-:W-:Y:S02]  /*0070*/  R2UR UR5, R3 ;  /* 0x00000000030572ca */ /* 0x002fe400000e0000 */
[----:B------:R-:W-:-:S06]  /*0080*/  SHF.R.U32.HI R3, RZ, 0x7, R0 ;  /* 0x00000007ff037819 */ /* 0x000fcc0000011600 */
[----:B------:R-:W1:Y:S05]  /*0090*/  SHFL.IDX PT, R3, R3, RZ, 0x1f ;  /* 0x00001fff03037589 */ /* 0x000e6a00000e0000 */
[----:B------:R-:W-:Y:S02]  /*00a0*/  USHF.R.S32.HI UR4, URZ, 0x1f, UR5 ;  /* 0x0000001f3f047899 */ /* 0x000fe40008011405 */
[----:B------:R-:W-:Y:S02]  /*00b0*/  ISETP.NE.OR P0, PT, RZ, UR5, !P1 ;  /* 0x00000005ff007c0c */ /* 0x000fe4000cf05670 */
[----:B------:R-:W-:-:S04]  /*00c0*/  ULEA.HI UR4, UR4, UR5, URZ, 0x2 ;  /* 0x0000000504047291 */ /* 0x000fc8000f8f103f */
[----:B------:R-:W-:-:S04]  /*00d0*/  ULOP3.LUT UR4, UR4, 0xfffffffc, URZ, 0xc0, !UPT ;  /* 0xfffffffc04047892 */ /* 0x000fc8000f8ec03f */
[----:B------:R-:W-:-:S03]  /*00e0*/  UIADD3 UR5, UR5, -UR4, URZ ;  /* 0x8000000405057290 */ /* 0x000fc6000fffe03f */
[----:B------:R-:W-:Y:S09]  /*00f0*/  @P0 BRA `(.L_x_1) ;  /* 0x0000000000500947 */ /* 0x000ff20003800000 */
[----:B------:R-:W-:Y:S02]  /*0100*/  ULDC.64 UR6, c[0x0][0x198] ;  /* 0x0000660000067ab9 */ /* 0x000fe40000000a00 */
[----:B------:R-:W-:Y:S02]  /*0110*/  UIADD3 UR8, UP0, UR6, 0xf0, URZ ;  /* 0x000000f006087890 */ /* 0x000fe4000ff1e03f */
[----:B------:R-:W-:Y:S02]  /*0120*/  UIADD3 UR10, UP1, UR6, 0x1f0, URZ ;  /* 0x000001f0060a7890 */ /* 0x000fe4000ff3e03f */
[----:B------:R-:W-:Y:S02]  /*0130*/  UIADD3 UR12, UP2, UR6, 0x2f0, URZ ;  /* 0x000002f0060c7890 */ /* 0x000fe4000ff5e03f */
[----:B------:R-:W-:Y:S02]  /*0140*/  UIADD3 UR14, UP3, UR6, 0x3f0, URZ ;  /* 0x000003f0060e7890 */ /* 0x000fe4000ff7e03f */
[----:B------:R-:W-:-:S02]  /*0150*/  UIADD3 UR16, UP4, UR6, 0x5f0, URZ ;  /* 0x000005f006107890 */ /* 0x000fc4000ff9e03f */
[----:B------:R-:W-:Y:S02]  /*0160*/  UIADD3.X UR9, URZ, UR7, URZ, UP0, !UPT ;  /* 0x000000073f097290 */ /* 0x000fe400087fe43f */
[----:B------:R-:W-:Y:S02]  /*0170*/  UIADD3 UR6, UP5, UR6, 0x4f0, URZ ;  /* 0x000004f006067890 */ /* 0x000fe4000ffbe03f */
[----:B------:R-:W-:Y:S02]  /*0180*/  UIADD3.X UR11, URZ, UR7, URZ, UP1, !UPT ;  /* 0x000000073f0b7290 */ /* 0x000fe40008ffe43f */
[----:B------:R-:W-:Y:S02]  /*0190*/  UIADD3.X UR13, URZ, UR7, URZ, UP2, !UPT ;  /* 0x000000073f0d7290 */ /* 0x000fe400097fe43f */
[----:B------:R-:W-:Y:S01]  /*01a0*/  UIADD3.X UR15, URZ, UR7, URZ, UP3, !UPT ;  /* 0x000000073f0f7290 */ /* 0x000fe20009ffe43f */
[----:B------:R2:W-:Y:S01]  /*01b0*/  UTMACCTL.PF [UR8] ;  /* 0x00000000080079b9 */ /* 0x0005e20008040000 */
[----:B------:R-:W-:-:S03]  /*01c0*/  UIADD3.X UR17, URZ, UR7, URZ, UP4, !UPT ;  /* 0x000000073f117290 */ /* 0x000fc6000a7fe43f */
[----:B------:R2:W-:Y:S01]  /*01d0*/  UTMACCTL.PF [UR10] ;  /* 0x000000000a0079b9 */ /* 0x0005e20008040000 */
[----:B------:R-:W-:Y:S01]  /*01e0*/  UIADD3.X UR7, URZ, UR7, URZ, UP5, !UPT ;  /* 0x000000073f077290 */ /* 0x000fe2000affe43f */
[----:B------:R2:W-:Y:S02]  /*01f0*/  UTMACCTL.PF [UR12] ;  /* 0x000000000c0079b9 */ /* 0x0005e40008040000 */
[----:B------:R2:W-:Y:S02]  /*0200*/  UTMACCTL.PF [UR14] ;  /* 0x000000000e0079b9 */ /* 0x0005e40008040000 */
[----:B------:R2:W-:Y:S04]  /*0210*/  UTMACCTL.PF [UR16] ;  /* 0x00000000100079b9 */ /* 0x0005e80008040000 */
[----:B------:R2:W-:Y:S02]  /*0220*/  UTMACCTL.PF [UR6] ;  /* 0x00000000060079b9 */ /* 0x0005e40008040000 */
[----:B--2---:R-:W-:Y:S01]  /*0230*/  NOP ;  /* 0x0000000000007918 */ /* 0x004fe20000000000 */
.L_x_1:
[----:B------:R-:W-:Y:S05]  /*0240*/  BSYNC B0 ;  /* 0x0000000000007941 */ /* 0x000fea0003800000 */
.L_x_0:
[----:B------:R-:W2:Y:S01]  /*0250*/  SHFL.IDX PT, R4, R2, RZ, 0x1f ;  /* 0x00001fff02047589 */ /* 0x000ea200000e0000 */
[----:B-1----:R-:W-:Y:S01]  /*0260*/  R2UR UR12, R3 ;  /* 0x00000000030c72ca */ /* 0x002fe200000e0000 */
[----:B------:R-:W-:-:S12]  /*0270*/  UISETP.NE.AND UP0, UPT, UR5, 0x1, UPT ;  /* 0x000000010500788c */ /* 0x000fd8000bf05270 */
[----:B------:R-:W-:Y:S02]  /*0280*/  UIADD3 UR37, UR12, -0x1, URZ ;  /* 0xffffffff0c257890 */ /* 0x000fe4000fffe03f */
[----:B------:R-:W-:Y:S02]  /*0290*/  ULOP3.LUT UP2, URZ, UR12, UR5, URZ, 0xfc, !UPT ;  /* 0x000000050c3f7292 */ /* 0x000fe4000f84fc3f */
[----:B------:R-:W-:Y:S02]  /*02a0*/  UISETP.EQ.AND UP1, UPT, UR12, URZ, !UP0 ;  /* 0x0000003f0c00728c */ /* 0x000fe4000c722270 */
[----:B------:R-:W-:Y:S02]  /*02b0*/  UISETP.GE.U32.AND UP3, UPT, UR37, 0x4, UPT ;  /* 0x000000042500788c */ /* 0x000fe4000bf66070 */
[----:B------:R-:W-:Y:S01]  /*02c0*/  USEL UR7, URZ, 0x2, UP2 ;  /* 0x000000023f077887 */ /* 0x000fe20009000000 */
[----:B--2---:R-:W-:Y:S01]  /*02d0*/  ISETP.NE.AND P0, PT, R4, RZ, PT ;  /* 0x000000ff0400720c */ /* 0x004fe20003f05270 */
[----:B------:R-:W-:-:S02]  /*02e0*/  USEL UR4, URZ, 0x1, !UP1 ;  /* 0x000000013f047887 */ /* 0x000fc4000c800000 */
[----:B------:R-:W-:Y:S02]  /*02f0*/  USEL UR7, UR7, 0x1, UP3 ;  /* 0x0000000107077887 */ /* 0x000fe40009800000 */
[----:B------:R-:W-:-:S08]  /*0300*/  USEL UR4, UR4, 0x2, UP3 ;  /* 0x0000000204047887 */ /* 0x000fd00009800000 */
[----:B------:R-:W-:Y:S05]  /*0310*/  @P0 BRA `(.L_x_2) ;  /* 0x0000000000580947 */ /* 0x000fea0003800000 */
[----:B------:R-:W1:Y:S01]  /*0320*/  S2UR UR8, SR_CgaCtaId ;  /* 0x00000000000879c3 */ /* 0x000e620000008800 */
[----:B------:R-:W-:Y:S01]  /*0330*/  UMOV UR6, 0x400 ;  /* 0x0000040000067882 */ /* 0x000fe20000000000 */
[----:B------:R-:W-:Y:S01]  /*0340*/  UMOV UR9, 0x1 ;  /* 0x0000000100097882 */ /* 0x000fe20000000000 */
[----:B------:R-:W-:Y:S01]  /*0350*/  UMOV UR10, 0x80 ;  /* 0x00000080000a7882 */ /* 0x000fe20000000000 */
[----:B------:R-:W-:Y:S01]  /*0360*/  ELECT P0, URZ, PT ;  /* 0x00000000003f782f */ /* 0x000fe20003800000 */
[----:B------:R-:W-:-:S04]  /*0370*/  UIADD3 UR10, -UR10, 0x100000, URZ ;  /* 0x001000000a0a7890 */ /* 0x000fc8000fffe13f */
[----:B------:R-:W-:Y:S02]  /*0380*/  USHF.L.U32 UR11, UR10, 0xb, URZ ;  /* 0x0000000b0a0b7899 */ /* 0x000fe4000800063f */
[----:B------:R-:W-:Y:S02]  /*0390*/  USHF.L.U32 UR10, UR10, 0x1, URZ ;  /* 0x000000010a0a7899 */ /* 0x000fe4000800063f */
[----:B-1----:R-:W-:Y:S02]  /*03a0*/  ULEA UR6, UR8, UR6, 0x18 ;  /* 0x0000000608067291 */ /* 0x002fe4000f8ec03f */
[----:B------:R-:W-:-:S04]  /*03b0*/  UIADD3 UR8, -UR9, 0x100000, URZ ;  /* 0x0010000009087890 */ /* 0x000fc8000fffe13f */
[----:B------:R-:W-:Y:S02]  /*03c0*/  USHF.L.U32 UR9, UR8, 0xb, URZ ;  /* 0x0000000b08097899 */ /* 0x000fe4000800063f */
[----:B------:R-:W-:Y:S01]  /*03d0*/  USHF.L.U32 UR8, UR8, 0x1, URZ ;  /* 0x0000000108087899 */ /* 0x000fe2000800063f */
[----:B------:R-:W1:Y:S11]  /*03e0*/  FENCE.VIEW.ASYNC.S ;  /* 0x00000000000073c6 */ /* 0x000e760000000000 */
[----:B-1----:R1:W2:Y:S01]  /*03f0*/  SYNCS.EXCH.64 URZ, [UR6+0xa440], UR8 ;  /* 0x00a44008063f75b2 */ /* 0x0022a20008000100 */
[----:B------:R1:W3:Y:S01]  /*0400*/  SYNCS.EXCH.64 URZ, [UR6+0xa460], UR10 ;  /* 0x00a4600a063f75b2 */ /* 0x0002e20008000100 */
[----:B------:R1:W4:Y:S01]  /*0410*/  SYNCS.EXCH.64 URZ, [UR6+0xa448], UR8 ;  /* 0x00a44808063f75b2 */ /* 0x0003220008000100 */
[----:B------:R1:W1:Y:S01]  /*0420*/  SYNCS.EXCH.64 URZ, [UR6+0xa468], UR10 ;  /* 0x00a4680a063f75b2 */ /* 0x0002620008000100 */
[----:B------:R1:W1:Y:S01]  /*0430*/  SYNCS.EXCH.64 URZ, [UR6+0xa450], UR8 ;  /* 0x00a45008063f75b2 */ /* 0x0002620008000100 */
[----:B------:R1:W1:Y:S01]  /*0440*/  SYNCS.EXCH.64 URZ, [UR6+0xa470], UR10 ;  /* 0x00a4700a063f75b2 */ /* 0x0002620008000100 */
[----:B------:R1:W1:Y:S01]  /*0450*/  SYNCS.EXCH.64 URZ, [UR6+0xa458], UR8 ;  /* 0x00a45808063f75b2 */ /* 0x0002620008000100 */
[----:B------:R1:W1:Y:S01]  /*0460*/  SYNCS.EXCH.64 URZ, [UR6+0xa478], UR10 ;  /* 0x00a4780a063f75b2 */ /* 0x0002620008000100 */
[----:B------:R-:W-:Y:S01]  /*0470*/  NOP ;  /* 0x0000000000007918 */ /* 0x000fe20000000000 */
.L_x_2:
[----:B------:R-:W5:Y:S01]  /*0480*/  SHFL.IDX PT, R3, R2, RZ, 0x1f ;  /* 0x00001fff02037589 */ /* 0x000f6200000e0000 */
[----:B------:R-:W-:Y:S01]  /*0490*/  NOP ;  /* 0x0000000000007918 */ /* 0x000fe20000000000 */
[----:B-----5:R-:W-:-:S13]  /*04a0*/  ISETP.NE.AND P0, PT, R3, RZ, PT ;  /* 0x000000ff0300720c */ /* 0x020fda0003f05270 */
[----:B------:R-:W-:Y:S05]  /*04b0*/  @P0 BRA `(.L_x_3) ;  /* 0x0000000000580947 */ /* 0x000fea0003800000 */
[----:B-1----:R-:W1:Y:S01]  /*04c0*/  S2UR UR8, SR_CgaCtaId ;  /* 0x00000000000879c3 */ /* 0x002e620000008800 */
[----:B------:R-:W-:Y:S01]  /*04d0*/  UMOV UR6, 0x400 ;  /* 0x0000040000067882 */ /* 0x000fe20000000000 */
[----:B------:R-:W-:Y:S01]  /*04e0*/  UMOV UR10, 0x1 ;  /* 0x00000001000a7882 */ /* 0x000fe20000000000 */
[----:B------:R-:W-:Y:S01]  /*04f0*/  UMOV UR9, 0x100 ;  /* 0x0000010000097882 */ /* 0x000fe20000000000 */
[----:B------:R-:W-:-:S04]  /*0500*/  UIADD3 UR10, -UR10, 0x100000, URZ ;  /* 0x001000000a0a7890 */ /* 0x000fc8000fffe13f */
[----:B------:R-:W-:Y:S02]  /*0510*/  USHF.L.U32 UR11, UR10, 0xb, URZ ;  /* 0x0000000b0a0b7899 */ /* 0x000fe4000800063f */
[----:B------:R-:W-:Y:S01]  /*0520*/  USHF.L.U32 UR10, UR10, 0x1, URZ ;  /* 0x000000010a0a7899 */ /* 0x000fe2000800063f */
[----:B------:R-:W-:Y:S01]  /*0530*/  ELECT P0, URZ, PT ;  /* 0x00000000003f782f */ /* 0x000fe20003800000 */
[----:B-1----:R-:W-:Y:S02]  /*0540*/  ULEA UR6, UR8, UR6, 0x18 ;  /* 0x0000000608067291 */ /* 0x002fe4000f8ec03f */
[----:B------:R-:W-:-:S04]  /*0550*/  UIADD3 UR8, -UR9, 0x100000, URZ ;  /* 0x0010000009087890 */ /* 0x000fc8000fffe13f */
[----:B------:R-:W-:Y:S02]  /*0560*/  USHF.L.U32 UR9, UR8, 0xb, URZ ;  /* 0x0000000b08097899 */ /* 0x000fe4000800063f */
[----:B------:R-:W-:Y:S01]  /*0570*/  USHF.L.U32 UR8, UR8, 0x1, URZ ;  /* 0x0000000108087899 */ /* 0x000fe2000800063f */
[----:B------:R-:W1:Y:S03]  /*0580*/  FENCE.VIEW.ASYNC.S ;  /* 0x00000000000073c6 */ /* 0x000e660000000000 */
[----:B-1----:R1:W1:Y:S08]  /*0590*/  SYNCS.EXCH.64 URZ, [UR6+0xa400], UR10 ;  /* 0x00a4000a063f75b2 */ /* 0x0022700008000100 */
[----:B------:R1:W1:Y:S01]  /*05a0*/  SYNCS.EXCH.64 URZ, [UR6+0xa420], UR8 ;  /* 0x00a42008063f75b2 */ /* 0x0002620008000100 */
[----:B------:R1:W1:Y:S01]  /*05b0*/  SYNCS.EXCH.64 URZ, [UR6+0xa408], UR10 ;  /* 0x00a4080a063f75b2 */ /* 0x0002620008000100 */
[----:B------:R1:W1:Y:S01]  /*05c0*/  SYNCS.EXCH.64 URZ, [UR6+0xa428], UR8 ;  /* 0x00a42808063f75b2 */ /* 0x0002620008000100 */
[----:B------:R1:W1:Y:S01]  /*05d0*/  SYNCS.EXCH.64 URZ, [UR6+0xa410], UR10 ;  /* 0x00a4100a063f75b2 */ /* 0x0002620008000100 */
[----:B------:R1:W1:Y:S01]  /*05e0*/  SYNCS.EXCH.64 URZ, [UR6+0xa430], UR8 ;  /* 0x00a43008063f75b2 */ /* 0x0002620008000100 */
[----:B------:R1:W1:Y:S01]  /*05f0*/  SYNCS.EXCH.64 URZ, [UR6+0xa418], UR10 ;  /* 0x00a4180a063f75b2 */ /* 0x0002620008000100 */
[----:B------:R1:W1:Y:S01]  /*0600*/  SYNCS.EXCH.64 URZ, [UR6+0xa438], UR8 ;  /* 0x00a43808063f75b2 */ /* 0x0002620008000100 */
[----:B------:R-:W-:Y:S01]  /*0610*/  NOP ;  /* 0x0000000000007918 */ /* 0x000fe20000000000 */
.L_x_3:
        /* <DEDUP_REMOVED lines=21> */
[----:B------:R-:W-:Y:S01]  /*0770*/  NOP ;  /* 0x0000000000007918 */ /* 0x000fe20000000000 */
.L_x_4:
[----:B------:R-:W5:Y:S01]  /*0780*/  SHFL.IDX PT, R3, R2, RZ, 0x1f ;  /* 0x00001fff02037589 */ /* 0x000f6200000e0000 */
[----:B------:R-:W-:Y:S01]  /*0790*/  ELECT P0, URZ, PT ;  /* 0x00000000003f782f */ /* 0x000fe20003800000 */
[----:B------:R-:W-:Y:S01]  /*07a0*/  NOP ;  /* 0x0000000000007918 */ /* 0x000fe20000000000 */
[----:B-1----:R-:W-:Y:S02]  /*07b0*/  UMOV UR8, 0x80 ;  /* 0x0000008000087882 */ /* 0x002fe40000000000 */
[C---:B-----5:R-:W-:Y:S02]  /*07c0*/  ISETP.NE.OR P0, PT, R3.reuse, RZ, !P0 ;  /* 0x000000ff0300720c */ /* 0x060fe40004705670 */
[----:B------:R-:W-:-:S11]  /*07d0*/  ISETP.NE.AND P2, PT, R3, RZ, PT ;  /* 0x000000ff0300720c */ /* 0x000fd60003f45270 */
[----:B------:R-:W-:Y:S01]  /*07e0*/  VOTEU.ALL UP1, P0 ;  /* 0x00000000003f7886 */ /* 0x000fe20000020000 */
[----:B------:R-:W-:Y:S01]  /*07f0*/  VOTEU.ALL UP2, P0 ;  /* 0x00000000003f7886 */ /* 0x000fe20000040000 */
[----:B------:R-:W-:Y:S01]  /*0800*/  VOTEU.ALL UP3, P0 ;  /* 0x00000000003f7886 */ /* 0x000fe20000060000 */
[----:B------:R-:W-:Y:S02]  /*0810*/  VOTEU.ALL UP4, P0 ;  /* 0x00000000003f7886 */ /* 0x000fe40000080000 */
[----:B------:R-:W1:Y:S01]  /*0820*/  @!UP1 S2UR UR10, SR_CgaCtaId ;  /* 0x00000000000a99c3 */ /* 0x000e620000008800 */
[----:B------:R-:W-:Y:S01]  /*0830*/  @!UP1 UMOV UR6, 0x400 ;  /* 0x0000040000069882 */ /* 0x000fe20000000000 */
[----:B------:R-:W-:-:S04]  /*0840*/  @!UP1 UIADD3 UR8, -UR8, 0x100000, URZ ;  /* 0x0010000008089890 */ /* 0x000fc8000fffe13f */
[----:B------:R-:W-:Y:S02]  /*0850*/  @!UP1 USHF.L.U32 UR9, UR8, 0xb, URZ ;  /* 0x0000000b08099899 */ /* 0x000fe4000800063f */
[----:B------:R-:W-:Y:S02]  /*0860*/  @!UP1 USHF.L.U32 UR8, UR8, 0x1, URZ ;  /* 0x0000000108089899 */ /* 0x000fe4000800063f */
[----:B-1----:R-:W-:Y:S02]  /*0870*/  @!UP1 ULEA UR6, UR10, UR6, 0x18 ;  /* 0x000000060a069291 */ /* 0x002fe4000f8ec03f */
[----:B------:R-:W-:-:S04]  /*0880*/  UISETP.NE.AND UP1, UPT, UR37, URZ, UPT ;  /* 0x0000003f2500728c */ /* 0x000fc8000bf25270 */
[----:B------:R-:W-:-:S03]  /*0890*/  USEL UR10, URZ, 0x1, UP1 ;  /* 0x000000013f0a7887 */ /* 0x000fc60008800000 */
[----:B------:R-:W-:-:S03]  /*08a0*/  VOTEU.ALL UP1, P0 ;  /* 0x00000000003f7886 */ /* 0x000fc60000020000 */
[----:B------:R-:W-:Y:S01]  /*08b0*/  IMAD.U32 R122, RZ, RZ, UR10 ;  /* 0x0000000aff7a7e24 */ /* 0x000fe2000f8e00ff */
[----:B------:R-:W1:Y:S02]  /*08c0*/  FENCE.VIEW.ASYNC.S ;  /* 0x00000000000073c6 */ /* 0x000e640000000000 */
[----:B-1----:R1:W1:Y:S01]  /*08d0*/  @!UP1 SYNCS.EXCH.64 URZ, [UR6+0xa4a0], UR8 ;  /* 0x00a4a008063f95b2 */ /* 0x0022620008000100 */
[----:B------:R1:W1:Y:S01]  /*08e0*/  @!UP2 SYNCS.EXCH.64 URZ, [UR6+0xa4a8], UR8 ;  /* 0x00a4a808063fa5b2 */ /* 0x0002620008000100 */
[----:B------:R1:W1:Y:S01]  /*08f0*/  @!UP3 SYNCS.EXCH.64 URZ, [UR6+0xa4b0], UR8 ;  /* 0x00a4b008063fb5b2 */ /* 0x0002620008000100 */
[----:B------:R1:W1:Y:S01]  /*0900*/  @!UP4 SYNCS.EXCH.64 URZ, [UR6+0xa4b8], UR8 ;  /* 0x00a4b808063fc5b2 */ /* 0x0002620008000100 */
[----:B------:R-:W-:Y:S01]  /*0910*/  NOP ;  /* 0x0000000000007918 */ /* 0x000fe20000000000 */
[----:B------:R-:W-:Y:S05]  /*0920*/  @P2 BRA `(.L_x_5) ;  /* 0x0000000000402947 */ /* 0x000fea0003800000 */
[----:B-1----:R-:W1:Y:S01]  /*0930*/  S2UR UR8, SR_CgaCtaId ;  /* 0x00000000000879c3 */ /* 0x002e620000008800 */
        /* <DEDUP_REMOVED lines=12> */
[----:B-1----:R1:W1:Y:S01]  /*0a00*/  SYNCS.EXCH.64 URZ, [UR6+0xa4d0], UR8 ;  /* 0x00a4d008063f75b2 */ /* 0x0022620008000100 */
[----:B------:R1:W1:Y:S01]  /*0a10*/  SYNCS.EXCH.64 URZ, [UR6+0xa4d8], UR10 ;  /* 0x00a4d80a063f75b2 */ /* 0x0002620008000100 */
[----:B------:R-:W-:Y:S01]  /*0a20*/  NOP ;  /* 0x0000000000007918 */ /* 0x000fe20000000000 */
.L_x_5:
[----:B------:R-:W-:Y:S01]  /*0a30*/  ISETP.NE.AND P0, PT, RZ, UR12, PT ;  /* 0x0000000cff007c0c */ /* 0x000fe2000bf05270 */
[----:B------:R-:W-:Y:S01]  /*0a40*/  IMAD.U32 R2, RZ, RZ, UR5 ;  /* 0x00000005ff027e24 */ /* 0x000fe2000f8e00ff */
[----:B------:R-:W-:Y:S01]  /*0a50*/  NOP ;  /* 0x0000000000007918 */ /* 0x000fe20000000000 */
[----:B-1234-:R-:W-:Y:S03]  /*0a60*/  BAR.SYNC.DEFER_BLOCKING 0x0 ;  /* 0x0000000000007b1d */ /* 0x01efe60000010000 */
[----:B------:R-:W-:-:S07]  /*0a70*/  ISETP.EQ.AND P2, PT, R2, 0x1, P1 ;  /* 0x000000010200780c */ /* 0x000fce0000f42270 */
[----:B------:R-:W-:Y:S06]  /*0a80*/  @!P0 BRA `(.L_x_6) ;  /* 0x0000004800b88947 */ /* 0x000fec0003800000 */
[----:B------:R-:W-:-:S06]  /*0a90*/  UISETP.GT.U32.AND UP0, UPT, UR37, 0x3, UPT ;  /* 0x000000032500788c */ /* 0x000fcc000bf04070 */
[----:B------:R-:W-:-:S13]  /*0aa0*/  PLOP3.LUT P0, PT, PT, PT, UP0, 0x80, 0x0 ;  /* 0x000000000000781c */ /* 0x000fda0003f0f008 */
[----:B------:R-:W-:Y:S05]  /*0ab0*/  @P0 EXIT ;  /* 0x000000000000094d */ /* 0x000fea0003800000 */
.L_x_7:
[----:B------:R-:W-:-:S08]  /*0ac0*/  NOP ;  /* 0x0000000000007918 */ /* 0x000fd00000000000 */
[----:B------:R-:W1:Y:S02]  /*0ad0*/  USETMAXREG.TRY_ALLOC.CTAPOOL UP0, 0xf0 ;  /* 0x000000f0000079c8 */ /* 0x000e640008000600 */
[----:B-1----:R-:W-:-:S13]  /*0ae0*/  PLOP3.LUT P0, PT, PT, PT, UP0, 0x80, 0x0 ;  /* 0x000000000000781c */ /* 0x002fda0003f0f008 */
[----:B------:R-:W-:Y:S05]  /*0af0*/  @!P0 BRA `(.L_x_7) ;  /* 0xfffffffc00f08947 */ /* 0x000fea000383ffff */
[----:B------:R-:W-:Y:S01]  /*0b00*/  UISETP.NE.AND UP0, UPT, UR12, 0x1, UPT ;  /* 0x000000010c00788c */ /* 0x000fe2000bf05270 */
[----:B------:R-:W1:Y:S01]  /*0b10*/  S2UR UR38, SR_CTAID.X ;  /* 0x00000000002679c3 */ /* 0x000e620000002500 */
[----:B------:R-:W-:Y:S01]  /*0b20*/  UMOV UR5, URZ ;  /* 0x0000003f00057c82 */ /* 0x000fe20008000000 */
[----:B------:R-:W-:-:S03]  /*0b30*/  UMOV UR24, URZ ;  /* 0x0000003f00187c82 */ /* 0x000fc60008000000 */
[----:B------:R-:W-:-:S13]  /*0b40*/  PLOP3.LUT P0, PT, PT, PT, UP0, 0x80, 0x0 ;  /* 0x000000000000781c */ /* 0x000fda0003f0f008 */
[----:B------:R-:W-:Y:S05]  /*0b50*/  @!P0 BRA `(.L_x_8) ;  /* 0x0000000000388947 */ /* 0x000fea0003800000 */
[----:B------:R-:W-:Y:S01]  /*0b60*/  UISETP.NE.AND UP0, UPT, UR12, 0x2, UPT ;  /* 0x000000020c00788c */ /* 0x000fe2000bf05270 */
[----:B------:R-:W-:-:S05]  /*0b70*/  UMOV UR24, 0x2 ;  /* 0x0000000200187882 */ /* 0x000fca0000000000 */
[----:B------:R-:W-:-:S13]  /*0b80*/  PLOP3.LUT P1, PT, PT, PT, UP0, 0x80, 0x0 ;  /* 0x000000000000781c */ /* 0x000fda0003f2f008 */
[----:B------:R-:W-:Y:S05]  /*0b90*/  @!P1 BRA `(.L_x_8) ;  /* 0x0000000000289947 */ /* 0x000fea0003800000 */
[----:B------:R-:W-:-:S06]  /*0ba0*/  UISETP.NE.AND UP0, UPT, UR12, 0x3, UPT ;  /* 0x000000030c00788c */ /* 0x000fcc000bf05270 */
[----:B------:R-:W-:-:S13]  /*0bb0*/  PLOP3.LUT P1, PT, PT, PT, UP0, 0x80, 0x0 ;  /* 0x000000000000781c */ /* 0x000fda0003f2f008 */
[----:B------:R-:W-:Y:S05]  /*0bc0*/  @!P1 BRA `(.L_x_9) ;  /* 0x0000000000149947 */ /* 0x000fea0003800000 */
[----:B------:R-:W-:-:S11]  /*0bd0*/  UISETP.NE.AND UP0, UPT, UR12, 0x4, UPT ;  /* 0x000000040c00788c */ /* 0x000fd6000bf05270 */
[----:B------:R-:W-:Y:S01]  /*0be0*/  @!UP0 UMOV UR5, 0x1 ;  /* 0x0000000100058882 */ /* 0x000fe20000000000 */
[----:B------:R-:W-:Y:S01]  /*0bf0*/  @UP0 UMOV UR24, URZ ;  /* 0x0000003f00180c82 */ /* 0x000fe20008000000 */
[----:B------:R-:W-:Y:S01]  /*0c00*/  @UP0 UMOV UR5, URZ ;  /* 0x0000003f00050c82 */ /* 0x000fe20008000000 */
[----:B------:R-:W-:Y:S05]  /*0c10*/  BRA `(.L_x_8) ;  /* 0x0000000000087947 */ /* 0x000fea0003800000 */
.L_x_9:
[----:B------:R-:W-:Y:S01]  /*0c20*/  UMOV UR5, 0x1 ;  /* 0x0000000100057882 */ /* 0x000fe20000000000 */
[----:B------:R-:W-:-:S05]  /*0c30*/  UMOV UR24, URZ ;  /* 0x0000003f00187c82 */ /* 0x000fca0008000000 */
.L_x_8:
[----:B------:R-:W-:Y:S05]  /*0c40*/  @!P0 BRA `(.L_x_10) ;  /* 0x00000000003c8947 */ /* 0x000fea0003800000 */
[----:B------:R-:W-:-:S06]  /*0c50*/  UISETP.NE.AND UP0, UPT, UR12, 0x2, UPT ;  /* 0x000000020c00788c */ /* 0x000fcc000bf05270 */
[----:B------:R-:W-:-:S13]  /*0c60*/  PLOP3.LUT P0, PT, PT, PT, UP0, 0x80, 0x0 ;  /* 0x000000000000781c */ /* 0x000fda0003f0f008 */
[----:B------:R-:W-:Y:S05]  /*0c70*/  @!P0 BRA `(.L_x_11) ;  /* 0x0000000000288947 */ /* 0x000fea0003800000 */
[----:B------:R-:W-:-:S06]  /*0c80*/  UISETP.NE.AND UP0, UPT, UR12, 0x3, UPT ;  /* 0x000000030c00788c */ /* 0x000fcc000bf05270 */
[----:B------:R-:W-:-:S13]  /*0c90*/  PLOP3.LUT P0, PT, PT, PT, UP0, 0x80, 0x0 ;  /* 0x000000000000781c */ /* 0x000fda0003f0f008 */
[----:B------:R-:W-:Y:S05]  /*0ca0*/  @!P0 BRA `(.L_x_12) ;  /* 0x0000000000148947 */ /* 0x000fea0003800000 */
[----:B------:R-:W-:-:S06]  /*0cb0*/  UISETP.NE.AND UP0, UPT, UR12, 0x4, UPT ;  /* 0x000000040c00788c */ /* 0x000fcc000bf05270 */
[----:B------:R-:W-:-:S13]  /*0cc0*/  PLOP3.LUT P0, PT, PT, PT, UP0, 0x80, 0x0 ;  /* 0x000000000000781c */ /* 0x000fda0003f0f008 */
[----:B------:R-:W-:Y:S05]  /*0cd0*/  @P0 BRA `(.L_x_13) ;  /* 0x00000000001c0947 */ /* 0x000fea0003800000 */
[----:B-1----:R-:W-:Y:S01]  /*0ce0*/  ULEA UR38, UR38, 0x3, 0x1 ;  /* 0x0000000326267891 */ /* 0x002fe2000f8e083f */
[----:B------:R-:W-:Y:S11]  /*0cf0*/  BRA `(.L_x_13) ;  /* 0x0000000000147947 */ /* 0x000ff60003800000 */
.L_x_12:
[----:B-1----:R-:W-:Y:S01]  /*0d00*/  ULEA UR38, UR38, 0x2, 0x1 ;  /* 0x0000000226267891 */ /* 0x002fe2000f8e083f */
[----:B------:R-:W-:Y:S11]  /*0d10*/  BRA `(.L_x_13) ;  /* 0x00000000000c7947 */ /* 0x000ff60003800000 */
.L_x_11:
[----:B-1----:R-:W-:Y:S01]  /*0d20*/  ULEA UR38, UR38, 0x1, 0x1 ;  /* 0x0000000126267891 */ /* 0x002fe2000f8e083f */
[----:B------:R-:W-:Y:S11]  /*0d30*/  BRA `(.L_x_13) ;  /* 0x0000000000047947 */ /* 0x000ff60003800000 */
.L_x_10:
[----:B-1----:R-:W-:-:S12]  /*0d40*/  USHF.L.U32 UR38, UR38, 0x1, URZ ;  /* 0x0000000126267899 */ /* 0x002fd8000800063f */
.L_x_13:
[----:B------:R-:W-:-:S04]  /*0d50*/  ULOP3.LUT UR6, UR4, 0x1, URZ, 0xfc, !UPT ;  /* 0x0000000104067892 */ /* 0x000fc8000f8efc3f */
[----:B------:R-:W-:-:S06]  /*0d60*/  UISETP.NE.AND UP0, UPT, UR6, 0x3, UPT ;  /* 0x000000030600788c */ /* 0x000fcc000bf05270 */
[----:B------:R-:W-:-:S13]  /*0d70*/  PLOP3.LUT P0, PT, PT, PT, UP0, 0x80, 0x0 ;  /* 0x000000000000781c */ /* 0x000fda0003f0f008 */
[----:B------:R-:W-:Y:S05]  /*0d80*/  @!P0 BRA `(.L_x_14) ;  /* 0x0000000000048947 */ /* 0x000fea0003800000 */
[----:B-1----:R-:W-:Y:S01]  /*0d90*/  BPT.TRAP 0x1 ;  /* 0x000000040000795c */ /* 0x002fe20000300000 */
.L_x_14:
[----:B------:R-:W2:Y:S01]  /*0da0*/  S2UR UR6, SR_CgaCtaId ;  /* 0x00000000000679c3 */ /* 0x000ea20000008800 */
[----:B------:R-:W-:Y:S01]  /*0db0*/  UMOV UR39, 0x400 ;  /* 0x0000040000277882 */ /* 0x000fe20000000000 */
[----:B------:R-:W-:-:S05]  /*0dc0*/  IMAD.U32 R2, RZ, RZ, UR5 ;  /* 0x00000005ff027e24 */ /* 0x000fca000f8e00ff */
[----:B------:R-:W-:Y:S01]  /*0dd0*/  SHF.L.U32 R2, R2, 0x1f, RZ ;  /* 0x0000001f02027819 */ /* 0x000fe200000006ff */
[----:B--2---:R-:W-:-:S04]  /*0de0*/  ULEA UR39, UR6, UR39, 0x18 ;  /* 0x0000002706277291 */ /* 0x004fc8000f8ec03f */
[----:B------:R-:W-:-:S09]  /*0df0*/  ULEA UR8, UR24, UR39, 0x3 ;  /* 0x0000002718087291 */ /* 0x000fd2000f8e183f */
[----:B------:R-:W2:Y:S02]  /*0e00*/  SYNCS.PHASECHK.TRANS64.TRYWAIT P1, [UR8+0xa440], R2 ;  /* 0x00a44002ff0075a7 */ /* 0x000ea40008020148 */
[----:B--2---:R-:W-:Y:S05]  /*0e10*/  @!P1 BRA `(.L_x_15) ;  /* 0x00000068008c9947 */ /* 0x004fea0003800000 */
.L_x_134:
[----:B------:R-:W-:Y:S05]  /*0e20*/  @!P0 BRA `(.L_x_16) ;  /* 0x0000000000048947 */ /* 0x000fea0003800000 */
[----:B-1----:R-:W-:Y:S01]  /*0e30*/  BPT.TRAP 0x1 ;  /* 0x000000040000795c */ /* 0x002fe20000300000 */
.L_x_16:
[----:B------:R-:W3:Y:S01]  /*0e40*/  SYNCS.PHASECHK.TRANS64.TRYWAIT P1, [UR8+0xa448], R2 ;  /* 0x00a44802ff0075a7 */ /* 0x000ee20008020148 */
[----:B--2---:R-:W-:-:S04]  /*0e50*/  SHF.R.S32.HI R3, RZ, 0x1f, R0 ;  /* 0x0000001fff037819 */ /* 0x004fc80000011400 */
[----:B------:R-:W-:-:S04]  /*0e60*/  LEA.HI R3, R3, R0, RZ, 0x7 ;  /* 0x0000000003037211 */ /* 0x000fc800078f38ff */
[----:B------:R-:W-:-:S05]  /*0e70*/  LOP3.LUT R3, R3, 0xffffff80, RZ, 0xc0, !PT ;  /* 0xffffff8003037812 */ /* 0x000fca00078ec0ff */
[----:B------:R-:W-:Y:S01]  /*0e80*/  IMAD.IADD R3, R0, 0x1, -R3 ;  /* 0x0000000100037824 */ /* 0x000fe200078e0a03 */
[----:B------:R-:W2:Y:S01]  /*0e90*/  LDC R135, c[0x0][0x288] ;  /* 0x0000a200ff877b82 */ /* 0x000ea20000000800 */
[----:B---3--:R-:W-:Y:S05]  /*0ea0*/  @!P1 BRA `(.L_x_17) ;  /* 0x0000006800809947 */ /* 0x008fea0003800000 */
.L_x_135:
[----:B--2---:R-:W-:Y:S01]  /*0eb0*/  ISETP.GE.AND P1, PT, R135, 0x40, PT ;  /* 0x000000408700780c */ /* 0x004fe20003f26270 */
[----:B------:R-:W-:Y:S01]  /*0ec0*/  UMOV UR36, URZ ;  /* 0x0000003f00247c82 */ /* 0x000fe20008000000 */
[----:B------:R-:W-:Y:S01]  /*0ed0*/  IMAD.MOV.U32 R125, RZ, RZ, 0x1 ;  /* 0x00000001ff7d7424 */ /* 0x000fe200078e00ff */
[----:B------:R-:W-:Y:S01]  /*0ee0*/  CS2R R96, SRZ ;  /* 0x0000000000607805 */ /* 0x000fe2000001ff00 */
[----:B------:R-:W-:Y:S01]  /*0ef0*/  IMAD.MOV.U32 R126, RZ, RZ, RZ ;  /* 0x000000ffff7e7224 */ /* 0x000fe200078e00ff */
[----:B------:R-:W-:Y:S02]  /*0f00*/  CS2R R98, SRZ ;  /* 0x0000000000627805 */ /* 0x000fe4000001ff00 */
[----:B------:R-:W-:Y:S02]  /*0f10*/  CS2R R100, SRZ ;  /* 0x0000000000647805 */ /* 0x000fe4000001ff00 */
[----:B------:R-:W-:Y:S02]  /*0f20*/  CS2R R102, SRZ ;  /* 0x0000000000667805 */ /* 0x000fe4000001ff00 */
[----:B------:R-:W-:-:S02]  /*0f30*/  CS2R R88, SRZ ;  /* 0x0000000000587805 */ /* 0x000fc4000001ff00 */
[----:B------:R-:W-:Y:S02]  /*0f40*/  CS2R R90, SRZ ;  /* 0x00000000005a7805 */ /* 0x000fe4000001ff00 */
[----:B------:R-:W-:Y:S02]  /*0f50*/  CS2R R92, SRZ ;  /* 0x00000000005c7805 */ /* 0x000fe4000001ff00 */
[----:B------:R-:W-:Y:S01]  /*0f60*/  CS2R R94, SRZ ;  /* 0x00000000005e7805 */ /* 0x000fe2000001ff00 */
[----:B------:R-:W-:Y:S06]  /*0f70*/  @!P1 BRA `(.L_x_18) ;  /* 0x00000038004c9947 */ /* 0x000fec0003800000 */
[----:B------:R-:W-:Y:S01]  /*0f80*/  SHF.R.S32.HI R0, RZ, 0x1f, R3 ;  /* 0x0000001fff007819 */ /* 0x000fe20000011403 */
[----:B-1----:R-:W-:Y:S01]  /*0f90*/  ULOP3.LUT UR9, UR38, 0x1, URZ, 0xc0, !UPT ;  /* 0x0000000126097892 */ /* 0x002fe2000f8ec03f */
[----:B------:R-:W-:Y:S01]  /*0fa0*/  SHF.R.U32.HI R135, RZ, 0x6, R135 ;  /* 0x00000006ff877819 */ /* 0x000fe20000011687 */
[----:B------:R-:W-:Y:S01]  /*0fb0*/  UIADD3 UR10, UR39, 0x6000, URZ ;  /* 0x00006000270a7890 */ /* 0x000fe2000fffe03f */
[CC--:B---3--:R-:W-:Y:S01]  /*0fc0*/  LEA.HI R2, R0.reuse, R3.reuse, RZ, 0x2 ;  /* 0x0000000300027211 */ /* 0x0c8fe200078f10ff */
[----:B------:R-:W-:Y:S01]  /*0fd0*/  UIADD3 UR11, UR39, 0x2000, URZ ;  /* 0x00002000270b7890 */ /* 0x000fe2000fffe03f */
[----:B------:R-:W-:Y:S01]  /*0fe0*/  LEA.HI R0, R0, R3, RZ, 0x5 ;  /* 0x0000000300007211 */ /* 0x000fe200078f28ff */
[----:B------:R-:W-:Y:S01]  /*0ff0*/  USHF.R.U32.HI UR21, URZ, 0x4, UR39 ;  /* 0x000000043f157899 */ /* 0x000fe20008011627 */
[--C-:B------:R-:W-:Y:S01]  /*1000*/  SHF.R.S32.HI R4, RZ, 0x2, R2.reuse ;  /* 0x00000002ff047819 */ /* 0x100fe20000011402 */
[----:B------:R-:W-:Y:S01]  /*1010*/  USHF.R.U32.HI UR10, URZ, 0x4, UR10 ;  /* 0x000000043f0a7899 */ /* 0x000fe2000801160a */
[----:B------:R-:W-:Y:S01]  /*1020*/  SHF.R.S32.HI R5, RZ, 0x1f, R2 ;  /* 0x0000001fff057819 */ /* 0x000fe20000011402 */
[----:B------:R-:W-:Y:S01]  /*1030*/  USHF.R.U32.HI UR11, URZ, 0x4, UR11 ;  /* 0x000000043f0b7899 */ /* 0x000fe2000801160b */
[----:B------:R-:W-:Y:S01]  /*1040*/  LOP3.LUT R2, R2, 0x7ffffffc, RZ, 0xc0, !PT ;  /* 0x7ffffffc02027812 */ /* 0x000fe200078ec0ff */
[----:B------:R-:W-:Y:S01]  /*1050*/  ULOP3.LUT UR21, UR21, 0x3fff, URZ, 0xc0, !UPT ;  /* 0x00003fff15157892 */ /* 0x000fe2000f8ec03f */
[----:B------:R-:W-:Y:S01]  /*1060*/  LEA.HI R5, R5, R4, RZ, 0x3 ;  /* 0x0000000405057211 */ /* 0x000fe200078f18ff */
[----:B------:R-:W-:Y:S01]  /*1070*/  ULOP3.LUT UR22, UR10, 0x3fff, URZ, 0xc0, !UPT ;  /* 0x00003fff0a167892 */ /* 0x000fe2000f8ec03f */
[----:B------:R-:W-:Y:S01]  /*1080*/  SHF.R.S32.HI R0, RZ, 0x5, R0 ;  /* 0x00000005ff007819 */ /* 0x000fe20000011400 */
[----:B------:R-:W-:Y:S01]  /*1090*/  IMAD.IADD R2, R3, 0x1, -R2 ;  /* 0x0000000103027824 */ /* 0x000fe200078e0a02 */
[----:B------:R-:W-:Y:S01]  /*10a0*/  LOP3.LUT R5, R5, 0xfffffff8, RZ, 0xc0, !PT ;  /* 0xfffffff805057812 */ /* 0x000fe200078ec0ff */
[----:B------:R-:W-:Y:S01]  /*10b0*/  IMAD.U32 R3, RZ, RZ, UR9 ;  /* 0x00000009ff037e24 */ /* 0x000fe2000f8e00ff */
[----:B------:R-:W-:Y:S01]  /*10c0*/  ULOP3.LUT UR13, UR11, 0x3fff, URZ, 0xc0, !UPT ;  /* 0x00003fff0b0d7892 */ /* 0x000fe2000f8ec03f */
[----:B------:R-:W-:Y:S01]  /*10d0*/  IMAD.SHL.U32 R127, R2, 0x2, RZ ;  /* 0x00000002027f7824 */ /* 0x000fe200078e00ff */
[----:B------:R-:W-:Y:S01]  /*10e0*/  ULOP3.LUT UR23, UR7, 0x2, URZ, 0xfc, !UPT ;  /* 0x0000000207177892 */ /* 0x000fe2000f8efc3f */
[----:B------:R-:W-:Y:S01]  /*10f0*/  IMAD.IADD R5, R4, 0x1, -R5 ;  /* 0x0000000104057824 */ /* 0x000fe200078e0a05 */
[----:B------:R-:W-:Y:S01]  /*1100*/  UIADD3 UR20, UR39, 0xa4a0, URZ ;  /* 0x0000a4a027147890 */ /* 0x000fe2000fffe03f */
[C---:B------:R-:W-:Y:S01]  /*1110*/  IMAD R2, R0.reuse, 0x400, R127 ;  /* 0x0000040000027824 */ /* 0x040fe200078e027f */
[----:B------:R-:W-:Y:S01]  /*1120*/  UMOV UR5, URZ ;  /* 0x0000003f00057c82 */ /* 0x000fe20008000000 */
[----:B------:R-:W-:Y:S01]  /*1130*/  IMAD.U32 R4, RZ, RZ, UR38 ;  /* 0x00000026ff047e24 */ /* 0x000fe2000f8e00ff */
[----:B------:R-:W-:Y:S01]  /*1140*/  UMOV UR6, URZ ;  /* 0x0000003f00067c82 */ /* 0x000fe20008000000 */
[C-C-:B------:R-:W-:Y:S01]  /*1150*/  IMAD R132, R0.reuse, -0x300, R2.reuse ;  /* 0xfffffd0000847824 */ /* 0x140fe200078e0202 */
[----:B------:R-:W-:Y:S01]  /*1160*/  UMOV UR36, URZ ;  /* 0x0000003f00247c82 */ /* 0x000fe20008000000 */
[C---:B------:R-:W-:Y:S01]  /*1170*/  IMAD R2, R5.reuse, 0x8, R2 ;  /* 0x0000000805027824 */ /* 0x040fe200078e0202 */
[----:B------:R-:W-:Y:S01]  /*1180*/  ULOP3.LUT UR10, UR21, 0x10000, URZ, 0xfc, !UPT ;  /* 0x00010000150a7892 */ /* 0x000fe2000f8efc3f */
[----:B------:R-:W-:Y:S01]  /*1190*/  IMAD R133, R0, 0x10, R5 ;  /* 0x0000001000857824 */ /* 0x000fe200078e0205 */
[----:B------:R-:W-:Y:S01]  /*11a0*/  ULOP3.LUT UR11, UR22, 0x10000, URZ, 0xfc, !UPT ;  /* 0x00010000160b7892 */ /* 0x000fe2000f8efc3f */
[----:B------:R-:W-:Y:S01]  /*11b0*/  IMAD R132, R5, 0x10, R132 ;  /* 0x0000001005847824 */ /* 0x000fe200078e0284 */
[----:B------:R-:W-:Y:S01]  /*11c0*/  LEA R2, R2, UR39, 0x1 ;  /* 0x0000002702027c11 */ /* 0x000fe2000f8e08ff */
[----:B------:R-:W-:Y:S01]  /*11d0*/  IMAD R133, R4, 0x40, R133 ;  /* 0x0000004004857824 */ /* 0x000fe200078e0285 */
[----:B------:R-:W-:Y:S01]  /*11e0*/  ULOP3.LUT UR12, UR13, 0x80000, URZ, 0xfc, !UPT ;  /* 0x000800000d0c7892 */ /* 0x000fe2000f8efc3f */
[----:B------:R-:W-:Y:S01]  /*11f0*/  IMAD.MOV.U32 R125, RZ, RZ, 0x1 ;  /* 0x00000001ff7d7424 */ /* 0x000fe200078e00ff */
[----:B------:R-:W-:Y:S01]  /*1200*/  UMOV UR27, URZ ;  /* 0x0000003f001b7c82 */ /* 0x000fe20008000000 */
[----:B------:R-:W-:Y:S01]  /*1210*/  IMAD R134, R3, 0x2000, R2 ;  /* 0x0000200003867824 */ /* 0x000fe200078e0202 */
[----:B------:R-:W-:Y:S01]  /*1220*/  ULDC.64 UR28, c[0x0][0x208] ;  /* 0x00008200001c7ab9 */ /* 0x000fe20000000a00 */
[----:B------:R-:W-:-:S02]  /*1230*/  IMAD.MOV.U32 R126, RZ, RZ, RZ ;  /* 0x000000ffff7e7224 */ /* 0x000fc400078e00ff */
[----:B------:R-:W-:Y:S02]  /*1240*/  IMAD.MOV.U32 R137, RZ, RZ, RZ ;  /* 0x000000ffff897224 */ /* 0x000fe400078e00ff */
[----:B------:R-:W-:Y:S02]  /*1250*/  IMAD.MOV.U32 R96, RZ, RZ, RZ ;  /* 0x000000ffff607224 */ /* 0x000fe400078e00ff */
[----:B------:R-:W-:-:S07]  /*1260*/  IMAD.MOV.U32 R136, RZ, RZ, R127 ;  /* 0x000000ffff887224 */ /* 0x000fce00078e007f */
.L_x_42:
[----:B------:R-:W-:-:S13]  /*1270*/  ISETP.GE.AND P1, PT, R135, 0x1, PT ;  /* 0x000000018700780c */ /* 0x000fda0003f26270 */
[----:B--23--:R-:W-:Y:S05]  /*1280*/  @!P1 BRA `(.L_x_19) ;  /* 0x0000000000289947 */ /* 0x00cfea0003800000 */
[----:B------:R-:W1:Y:S02]  /*1290*/  S2R R0, SR_CTAID.X ;  /* 0x0000000000007919 */ /* 0x000e640000002500 */
[----:B-1----:R-:W-:-:S07]  /*12a0*/  IMAD.SHL.U32 R0, R0, 0x80, RZ ;  /* 0x0000008000007824 */ /* 0x002fce00078e00ff */
.L_x_20:
[----:B------:R-:W-:-:S06]  /*12b0*/  ULEA UR14, UR5, 0x40, 0x6 ;  /* 0x00000040050e7891 */ /* 0x000fcc000f8e303f */
[----:B------:R-:W-:-:S13]  /*12c0*/  ISETP.GT.AND P1, PT, R0, UR14, PT ;  /* 0x0000000e00007c0c */ /* 0x000fda000bf24270 */
[----:B------:R-:W-:Y:S05]  /*12d0*/  @!P1 BRA `(.L_x_19) ;  /* 0x0000000000149947 */ /* 0x000fea0003800000 */
[C---:B------:R-:W-:Y:S01]  /*12e0*/  ISETP.GT.AND P1, PT, R135.reuse, 0x1, PT ;  /* 0x000000018700780c */ /* 0x040fe20003f24270 */
[----:B------:R-:W-:Y:S01]  /*12f0*/  UIADD3 UR5, UR5, 0x1, URZ ;  /* 0x0000000105057890 */ /* 0x000fe2000fffe03f */
[----:B------:R-:W-:Y:S02]  /*1300*/  VIADD R135, R135, 0xffffffff ;  /* 0xffffffff87877836 */ /* 0x000fe40000000000 */
[----:B------:R-:W-:-:S09]  /*1310*/  VIADD R136, R136, 0x40 ;  /* 0x0000004088887836 */ /* 0x000fd20000000000 */
[----:B------:R-:W-:Y:S05]  /*1320*/  @P1 BRA `(.L_x_20) ;  /* 0xfffffffc00e01947 */ /* 0x000fea000383ffff */
.L_x_19:
[----:B------:R-:W-:-:S13]  /*1330*/  ISETP.NE.AND P1, PT, R135, RZ, PT ;  /* 0x000000ff8700720c */ /* 0x000fda0003f25270 */
[----:B------:R-:W-:Y:S05]  /*1340*/  @!P1 BRA `(.L_x_18) ;  /* 0x0000003400589947 */ /* 0x000fea0003800000 */
[----:B------:R-:W-:Y:S05]  /*1350*/  @!P0 BRA `(.L_x_21) ;  /* 0x0000000000048947 */ /* 0x000fea0003800000 */
[----:B------:R-:W-:Y:S01]  /*1360*/  BPT.TRAP 0x1 ;  /* 0x000000040000795c */ /* 0x000fe20000300000 */
.L_x_21:
[----:B------:R-:W-:Y:S01]  /*1370*/  ULEA UR14, UR27, UR39, 0x3 ;  /* 0x000000271b0e7291 */ /* 0x000fe2000f8e183f */
[----:B------:R-:W-:-:S08]  /*1380*/  SHF.L.U32 R0, R137, 0x1f, RZ ;  /* 0x0000001f89007819 */ /* 0x000fd000000006ff */
[----:B------:R-:W1:Y:S02]  /*1390*/  SYNCS.PHASECHK.TRANS64.TRYWAIT P1, [UR14+0xa400], R0 ;  /* 0x00a40000ff0075a7 */ /* 0x000e64000802014e */
[----:B-1----:R-:W-:Y:S05]  /*13a0*/  @!P1 BRA `(.L_x_22) ;  /* 0x0000006400589947 */ /* 0x002fea0003800000 */
.L_x_136:
[----:B------:R-:W-:Y:S01]  /*13b0*/  ULEA UR18, UR27, UR11, 0x7 ;  /* 0x0000000b1b127291 */ /* 0x000fe2000f8e383f */
[----:B------:R-:W-:Y:S01]  /*13c0*/  WARPGROUP.ARRIVE ;  /* 0x00000000000079c5 */ /* 0x000fe20000000000 */
[----:B------:R-:W-:Y:S01]  /*13d0*/  ULEA UR16, UR24, UR10, 0x7 ;  /* 0x0000000a18107291 */ /* 0x000fe2000f8e383f */
[----:B------:R-:W-:Y:S01]  /*13e0*/  UMOV UR19, 0xc0000010 ;  /* 0xc000001000137882 */ /* 0x000fe20000000000 */
[----:B------:R-:W-:Y:S01]  /*13f0*/  UMOV UR17, 0xc0000010 ;  /* 0xc000001000117882 */ /* 0x000fe20000000000 */
[----:B------:R-:W-:-:S04]  /*1400*/  UIADD3 UR25, UR27, 0x1, URZ ;  /* 0x000000011b197890 */ /* 0x000fc8000fffe03f */
[----:B------:R-:W-:Y:S02]  /*1410*/  UISETP.NE.AND UP0, UPT, UR25, 0x4, UPT ;  /* 0x000000041900788c */ /* 0x000fe4000bf05270 */
[----:B------:R-:W-:Y:S02]  /*1420*/  HGMMA.64x64x16.F32 R56, gdesc[UR16], RZ, !UPT, gsb0 ;  /* 0x00e00000103879f0 */ /* 0x000fe4000c0008ff */
[----:B------:R-:W-:-:S06]  /*1430*/  USEL UR14, URZ, 0x1, UP0 ;  /* 0x000000013f0e7887 */ /* 0x000fcc0008000000 */
[----:B------:R-:W-:Y:S01]  /*1440*/  LOP3.LUT R137, R137, UR14, RZ, 0x3c, !PT ;  /* 0x0000000e89897c12 */ /* 0x000fe2000f8e3cff */
[----:B------:R-:W-:Y:S02]  /*1450*/  WARPGROUP.DEPBAR.LE gsb0, 0x0 ;  /* 0x00008000000079c5 */ /* 0x000fe40000010000 */
[----:B------:R-:W-:Y:S05]  /*1460*/  @!P0 BRA `(.L_x_23) ;  /* 0x0000000000048947 */ /* 0x000fea0003800000 */
[----:B------:R-:W-:Y:S01]  /*1470*/  BPT.TRAP 0x1 ;  /* 0x000000040000795c */ /* 0x000fe20000300000 */
.L_x_23:
[----:B------:R-:W-:Y:S01]  /*1480*/  USEL UR25, UR25, URZ, UP0 ;  /* 0x0000003f19197287 */ /* 0x000fe20008000000 */
[----:B-1----:R-:W-:Y:S01]  /*1490*/  SHF.L.U32 R0, R137, 0x1f, RZ ;  /* 0x0000001f89007819 */ /* 0x002fe200000006ff */
[----:B------:R-:W1:Y:S01]  /*14a0*/  MUFU.RCP64H R3, 2.3591403961181640625 ;  /* 0x4002df8500037908 */ /* 0x000e620000001800 */
[----:B------:R-:W-:Y:S01]  /*14b0*/  IMAD.MOV.U32 R4, RZ, RZ, 0x458a2bb4 ;  /* 0x458a2bb4ff047424 */ /* 0x000fe200078e00ff */
[----:B------:R-:W-:Y:S01]  /*14c0*/  ULEA UR14, UR25, UR39, 0x3 ;  /* 0x00000027190e7291 */ /* 0x000fe2000f8e183f */
[----:B------:R-:W-:Y:S02]  /*14d0*/  IMAD.MOV.U32 R5, RZ, RZ, 0x4002df85 ;  /* 0x4002df85ff057424 */ /* 0x000fe400078e00ff */
[----:B------:R-:W-:-:S06]  /*14e0*/  IMAD.MOV.U32 R2, RZ, RZ, RZ ;  /* 0x000000ffff027224 */ /* 0x000fcc00078e00ff */
[----:B------:R-:W2:Y:S01]  /*14f0*/  SYNCS.PHASECHK.TRANS64.TRYWAIT P1, [UR14+0xa400], R0 ;  /* 0x00a40000ff0075a7 */ /* 0x000ea2000802014e */
[----:B-1----:R-:W-:-:S08]  /*1500*/  DFMA R4, R2, -R4, 1 ;  /* 0x3ff000000204742b */ /* 0x002fd00000000804 */
[----:B------:R-:W-:-:S08]  /*1510*/  DFMA R4, R4, R4, R4 ;  /* 0x000000040404722b */ /* 0x000fd00000000004 */
[----:B------:R-:W-:Y:S01]  /*1520*/  DFMA R4, R2, R4, R2 ;  /* 0x000000040204722b */ /* 0x000fe20000000002 */
[----:B--2---:R-:W-:Y:S10]  /*1530*/  @!P1 BRA `(.L_x_24) ;  /* 0x00000064000c9947 */ /* 0x004ff40003800000 */
.L_x_137:
[----:B------:R-:W-:Y:S01]  /*1540*/  UMOV UR14, 0x2c515da4 ;  /* 0x2c515da4000e7882 */ /* 0x000fe20000000000 */
[----:B------:R-:W-:Y:S01]  /*1550*/  UMOV UR15, 0x3fd6fc2a ;  /* 0x3fd6fc2a000f7882 */ /* 0x000fe20000000000 */
[----:B------:R-:W-:Y:S01]  /*1560*/  IMAD.MOV.U32 R8, RZ, RZ, -0x748574fc ;  /* 0x8b7a8b04ff087424 */ /* 0x000fe200078e00ff */
[C---:B-1----:R-:W-:Y:S01]  /*1570*/  DMUL R2, R4.reuse, UR14 ;  /* 0x0000000e04027c28 */ /* 0x042fe20008000000 */
[----:B------:R-:W-:Y:S01]  /*1580*/  IMAD.MOV.U32 R9, RZ, RZ, 0x3ed0ee25 ;  /* 0x3ed0ee25ff097424 */ /* 0x000fe200078e00ff */
[----:B------:R-:W-:Y:S01]  /*1590*/  UMOV UR18, 0x3ae80f1e ;  /* 0x3ae80f1e00127882 */ /* 0x000fe20000000000 */
[----:B------:R-:W-:Y:S01]  /*15a0*/  UMOV UR19, 0x3eb1380b ;  /* 0x3eb1380b00137882 */ /* 0x000fe20000000000 */
[----:B------:R-:W-:Y:S01]  /*15b0*/  IMAD.MOV.U32 R14, RZ, RZ, -0x105c611 ;  /* 0xfefa39efff0e7424 */ /* 0x000fe200078e00ff */
[----:B------:R-:W-:Y:S01]  /*15c0*/  STL.128 [R1], RZ ;  /* 0x000000ff01007387 */ /* 0x000fe20000100c00 */
[----:B------:R-:W-:Y:S01]  /*15d0*/  IMAD.MOV.U32 R15, RZ, RZ, 0x3fe62e42 ;  /* 0x3fe62e42ff0f7424 */ /* 0x000fe200078e00ff */
[----:B------:R-:W-:Y:S01]  /*15e0*/  UIADD3 UR16, UR16, 0x80, URZ ;  /* 0x0000008010107890 */ /* 0x000fe2000fffe03f */
[----:B------:R-:W-:Y:S01]  /*15f0*/  DFMA R2, R4, UR14, R2 ;  /* 0x0000000e04027c2b */ /* 0x000fe20008000002 */
[----:B------:R-:W-:Y:S01]  /*1600*/  IMAD.U32 R0, RZ, RZ, UR27 ;  /* 0x0000001bff007e24 */ /* 0x000fe2000f8e00ff */
[----:B------:R-:W-:Y:S01]  /*1610*/  STL.128 [R1+0x10], RZ ;  /* 0x000010ff01007387 */ /* 0x000fe20000100c00 */
[----:B------:R-:W-:-:S02]  /*1620*/  UMOV UR17, 0xc0000010 ;  /* 0xc000001000117882 */ /* 0x000fc40000000000 */
[----:B------:R-:W-:Y:S01]  /*1630*/  IMAD R0, R0, 0x40, R127 ;  /* 0x0000004000007824 */ /* 0x000fe200078e027f */
[----:B------:R-:W-:Y:S02]  /*1640*/  STL.128 [R1+0x50], RZ ;  /* 0x000050ff01007387 */ /* 0x000fe40000100c00 */
[C---:B------:R-:W-:Y:S02]  /*1650*/  DMUL R6, R2.reuse, R2 ;  /* 0x0000000202067228 */ /* 0x040fe40000000000 */
[----:B------:R-:W-:Y:S01]  /*1660*/  DADD R10, -R2, UR14 ;  /* 0x0000000e020a7e29 */ /* 0x000fe20008000100 */
[----:B------:R-:W-:Y:S01]  /*1670*/  LEA R0, R0, UR39, 0x2 ;  /* 0x0000002700007c11 */ /* 0x000fe2000f8e10ff */
[----:B------:R-:W-:Y:S01]  /*1680*/  DFMA R12, R14, 1, R2 ;  /* 0x3ff000000e0c782b */ /* 0x000fe20000000002 */
[----:B------:R-:W-:Y:S03]  /*1690*/  STL.128 [R1+0x20], RZ ;  /* 0x000020ff01007387 */ /* 0x000fe60000100c00 */
[----:B------:R-:W-:Y:S01]  /*16a0*/  DFMA R8, R6, UR18, R8 ;  /* 0x0000001206087c2b */ /* 0x000fe20008000008 */
[----:B------:R-:W-:Y:S01]  /*16b0*/  UMOV UR18, 0x9f02676f ;  /* 0x9f02676f00127882 */ /* 0x000fe20000000000 */
[----:B------:R-:W-:Y:S01]  /*16c0*/  UMOV UR19, 0x3ef3b266 ;  /* 0x3ef3b26600137882 */ /* 0x000fe20000000000 */
[----:B------:R-:W-:Y:S01]  /*16d0*/  DADD R10, R10, R10 ;  /* 0x000000000a0a7229 */ /* 0x000fe2000000000a */
[----:B------:R-:W-:Y:S01]  /*16e0*/  LDS.64 R24, [R0+0xa0a0] ;  /* 0x00a0a00000187984 */ /* 0x000fe20000000a00 */
[----:B------:R-:W-:-:S03]  /*16f0*/  DFMA R14, R14, -1, R12 ;  /* 0xbff000000e0e782b */ /* 0x000fc6000000000c */
[----:B------:R-:W-:Y:S01]  /*1700*/  DFMA R8, R6, R8, UR18 ;  /* 0x0000001206087e2b */ /* 0x000fe20008000008 */
[----:B------:R-:W-:Y:S01]  /*1710*/  UMOV UR18, 0xa9ab0956 ;  /* 0xa9ab095600127882 */ /* 0x000fe20000000000 */
[----:B------:R-:W-:Y:S01]  /*1720*/  UMOV UR19, 0x3f1745cb ;  /* 0x3f1745cb00137882 */ /* 0x000fe20000000000 */
[C---:B------:R-:W-:Y:S01]  /*1730*/  DFMA R10, -R2.reuse, UR14, R10 ;  /* 0x0000000e020a7c2b */ /* 0x040fe2000800010a */
[----:B------:R-:W-:Y:S01]  /*1740*/  UMOV UR14, 0xffda0d24 ;  /* 0xffda0d24000e7882 */ /* 0x000fe20000000000 */
[----:B------:R-:W-:Y:S01]  /*1750*/  DADD R14, -R2, R14 ;  /* 0x00000000020e7229 */ /* 0x000fe2000000010e */
[----:B------:R-:W-:Y:S01]  /*1760*/  UMOV UR15, 0x3c7777d0 ;  /* 0x3c7777d0000f7882 */ /* 0x000fe20000000000 */
[----:B------:R-:W-:Y:S01]  /*1770*/  LDS.64 R16, [R0+0xa060] ;  /* 0x00a0600000107984 */ /* 0x000fe20000000a00 */
[----:B------:R-:W-:Y:S01]  /*1780*/  DFMA R8, R6, R8, UR18 ;  /* 0x0000001206087e2b */ /* 0x000fe20008000008 */
[----:B------:R-:W-:Y:S01]  /*1790*/  UMOV UR18, 0x2d1b5154 ;  /* 0x2d1b515400127882 */ /* 0x000fe20000000000 */
[----:B------:R-:W-:Y:S01]  /*17a0*/  UMOV UR19, 0x3f3c71c7 ;  /* 0x3f3c71c700137882 */ /* 0x000fe20000000000 */
[----:B------:R-:W-:Y:S01]  /*17b0*/  DMUL R10, R4, R10 ;  /* 0x0000000a040a7228 */ /* 0x000fe20000000000 */
[----:B------:R-:W-:Y:S04]  /*17c0*/  LDS.64 R20, [R0+0xa080] ;  /* 0x00a0800000147984 */ /* 0x000fe80000000a00 */
[C---:B------:R-:W-:Y:S01]  /*17d0*/  DFMA R8, R6.reuse, R8, UR18 ;  /* 0x0000001206087e2b */ /* 0x040fe20008000008 */
[----:B------:R-:W-:Y:S01]  /*17e0*/  UMOV UR18, 0x923be72d ;  /* 0x923be72d00127882 */ /* 0x000fe20000000000 */
[----:B------:R-:W-:Y:S01]  /*17f0*/  UMOV UR19, 0x3f624924 ;  /* 0x3f62492400137882 */ /* 0x000fe20000000000 */
[----:B------:R-:W1:Y:S04]  /*1800*/  LDS.64 R4, [R0+0xa000] ;  /* 0x00a0000000047984 */ /* 0x000e680000000a00 */
[----:B------:R-:W-:Y:S01]  /*1810*/  LDS.64 R28, [R0+0xa0c0] ;  /* 0x00a0c000001c7984 */ /* 0x000fe20000000a00 */
[C---:B------:R-:W-:Y:S01]  /*1820*/  DFMA R8, R6.reuse, R8, UR18 ;  /* 0x0000001206087e2b */ /* 0x040fe20008000008 */
[----:B------:R-:W-:Y:S01]  /*1830*/  UMOV UR18, 0x9999a3c4 ;  /* 0x9999a3c400127882 */ /* 0x000fe20000000000 */
[----:B------:R-:W-:Y:S01]  /*1840*/  UMOV UR19, 0x3f899999 ;  /* 0x3f89999900137882 */ /* 0x000fe20000000000 */
[----:B------:R-:W-:Y:S04]  /*1850*/  LDS.64 R30, [R0+0xa0e0] ;  /* 0x00a0e000001e7984 */ /* 0x000fe80000000a00 */
[----:B------:R-:W-:Y:S01]  /*1860*/  STL.128 [R1+0x30], RZ ;  /* 0x000030ff01007387 */ /* 0x000fe20000100c00 */
[C---:B------:R-:W-:Y:S01]  /*1870*/  DFMA R8, R6.reuse, R8, UR18 ;  /* 0x0000001206087e2b */ /* 0x040fe20008000008 */
[----:B------:R-:W-:Y:S01]  /*1880*/  UMOV UR18, 0x55555554 ;  /* 0x5555555400127882 */ /* 0x000fe20000000000 */
[----:B------:R-:W-:Y:S01]  /*1890*/  UMOV UR19, 0x3fb55555 ;  /* 0x3fb5555500137882 */ /* 0x000fe20000000000 */
[----:B------:R-:W-:Y:S04]  /*18a0*/  STL.128 [R1+0x40], RZ ;  /* 0x000040ff01007387 */ /* 0x000fe80000100c00 */
[----:B------:R-:W-:Y:S01]  /*18b0*/  STL.128 [R1+0x60], RZ ;  /* 0x000060ff01007387 */ /* 0x000fe20000100c00 */
[C---:B------:R-:W-:Y:S01]  /*18c0*/  DFMA R8, R6.reuse, R8, UR18 ;  /* 0x0000001206087e2b */ /* 0x040fe20008000008 */
[----:B------:R-:W-:Y:S01]  /*18d0*/  ULEA UR18, UR25, UR11, 0x7 ;  /* 0x0000000b19127291 */ /* 0x000fe2000f8e383f */
[----:B------:R-:W-:Y:S01]  /*18e0*/  UMOV UR19, 0xc0000010 ;  /* 0xc000001000137882 */ /* 0x000fe20000000000 */
[----:B------:R-:W-:Y:S05]  /*18f0*/  STL.128 [R1+0x70], RZ ;  /* 0x000070ff01007387 */ /* 0x000fea0000100c00 */
[----:B------:R-:W-:Y:S01]  /*1900*/  DMUL R8, R6, R8 ;  /* 0x0000000806087228 */ /* 0x000fe20000000000 */
[----:B------:R-:W2:Y:S07]  /*1910*/  LDS.64 R6, [R0+0xa020] ;  /* 0x00a0200000067984 */ /* 0x000eae0000000a00 */
[----:B------:R-:W-:Y:S01]  /*1920*/  DFMA R8, R2, R8, R10 ;  /* 0x000000080208722b */ /* 0x000fe2000000000a */
[----:B------:R-:W-:-:S02]  /*1930*/  IMAD.MOV.U32 R2, RZ, RZ, 0x3b39803f ;  /* 0x3b39803fff027424 */ /* 0x000fc400078e00ff */
[----:B------:R-:W-:-:S05]  /*1940*/  IMAD.MOV.U32 R3, RZ, RZ, 0x3c7abc9e ;  /* 0x3c7abc9eff037424 */ /* 0x000fca00078e00ff */
[----:B------:R-:W-:-:S08]  /*1950*/  DADD R8, R8, -R14 ;  /* 0x0000000008087229 */ /* 0x000fd0000000080e */
[----:B------:R-:W-:-:S08]  /*1960*/  DFMA R8, R2, 1, R8 ;  /* 0x3ff000000208782b */ /* 0x000fd00000000008 */
[----:B------:R-:W-:Y:S01]  /*1970*/  DADD R8, R12, R8 ;  /* 0x000000000c087229 */ /* 0x000fe20000000008 */
[----:B------:R3:W4:Y:S07]  /*1980*/  LDS.64 R12, [R0+0xa040] ;  /* 0x00a04000000c7984 */ /* 0x00072e0000000a00 */
[----:B------:R-:W-:Y:S01]  /*1990*/  DMUL R2, R8, UR14 ;  /* 0x0000000e08027c28 */ /* 0x000fe20008000000 */
[----:B------:R-:W-:Y:S01]  /*19a0*/  UMOV UR14, 0x652b82fe ;  /* 0x652b82fe000e7882 */ /* 0x000fe20000000000 */
[----:B------:R-:W-:Y:S01]  /*19b0*/  UMOV UR15, 0x3ff71547 ;  /* 0x3ff71547000f7882 */ /* 0x000fe20000000000 */
[----:B---3--:R-:W-:-:S04]  /*19c0*/  IMAD.U32 R0, RZ, RZ, UR25 ;  /* 0x00000019ff007e24 */ /* 0x008fc8000f8e00ff */
[----:B------:R-:W-:Y:S01]  /*19d0*/  IMAD R0, R0, 0x40, R127 ;  /* 0x0000004000007824 */ /* 0x000fe200078e027f */
[----:B------:R-:W-:Y:S01]  /*19e0*/  DFMA R2, R8, UR14, R2 ;  /* 0x0000000e08027c2b */ /* 0x000fe20008000002 */
[----:B------:R-:W-:-:S03]  /*19f0*/  ULEA UR14, UR36, UR37, 0x1 ;  /* 0x00000025240e7291 */ /* 0x000fc6000f8e083f */
[----:B------:R-:W-:Y:S01]  /*1a00*/  LEA R0, R0, UR39, 0x2 ;  /* 0x0000002700007c11 */ /* 0x000fe2000f8e10ff */
[----:B------:R-:W-:-:S04]  /*1a10*/  ULEA UR14, UR14, UR20, 0x3 ;  /* 0x000000140e0e7291 */ /* 0x000fc8000f8e183f */
[----:B------:R-:W3:Y:S01]  /*1a20*/  LDS.64 R120, [R0+0xa000] ;  /* 0x00a0000000787984 */ /* 0x000ee20000000a00 */
[----:B------:R-:W1:Y:S03]  /*1a30*/  F2F.F32.F64 R2, R2 ;  /* 0x0000000200027310 */ /* 0x000e660000301000 */
[----:B------:R-:W3:Y:S04]  /*1a40*/  LDS.64 R114, [R0+0xa020] ;  /* 0x00a0200000727984 */ /* 0x000ee80000000a00 */
[----:B------:R-:W3:Y:S04]  /*1a50*/  LDS.64 R118, [R0+0xa040] ;  /* 0x00a0400000767984 */ /* 0x000ee80000000a00 */
[----:B------:R-:W3:Y:S01]  /*1a60*/  LDS.64 R116, [R0+0xa080] ;  /* 0x00a0800000747984 */ /* 0x000ee20000000a00 */
[C---:B-1----:R-:W-:Y:S01]  /*1a70*/  FMUL R4, R2.reuse, R4 ;  /* 0x0000000402047220 */ /* 0x042fe20000400000 */
[C---:B------:R-:W-:Y:S01]  /*1a80*/  FMUL R5, R2.reuse, R5 ;  /* 0x0000000502057220 */ /* 0x040fe20000400000 */
[C---:B--2---:R-:W-:Y:S01]  /*1a90*/  FMUL R8, R2.reuse, R6 ;  /* 0x0000000602087220 */ /* 0x044fe20000400000 */
[C---:B------:R-:W-:Y:S01]  /*1aa0*/  FMUL R9, R2.reuse, R7 ;  /* 0x0000000702097220 */ /* 0x040fe20000400000 */
[C---:B------:R-:W-:Y:S01]  /*1ab0*/  FMUL R24, R2.reuse, R24 ;  /* 0x0000001802187220 */ /* 0x040fe20000400000 */
[----:B------:R-:W-:Y:S01]  /*1ac0*/  FMUL R25, R2, R25 ;  /* 0x0000001902197220 */ /* 0x000fe20000400000 */
[----:B------:R-:W-:-:S02]  /*1ad0*/  IMAD.MOV.U32 R6, RZ, RZ, R4 ;  /* 0x000000ffff067224 */ /* 0x000fc400078e0004 */
[C---:B----4-:R-:W-:Y:S01]  /*1ae0*/  FMUL R12, R2.reuse, R12 ;  /* 0x0000000c020c7220 */ /* 0x050fe20000400000 */
[----:B------:R-:W-:Y:S02]  /*1af0*/  IMAD.MOV.U32 R7, RZ, RZ, R5 ;  /* 0x000000ffff077224 */ /* 0x000fe400078e0005 */
[C---:B------:R-:W-:Y:S01]  /*1b00*/  FMUL R13, R2.reuse, R13 ;  /* 0x0000000d020d7220 */ /* 0x040fe20000400000 */
[----:B------:R-:W-:Y:S02]  /*1b10*/  IMAD.MOV.U32 R10, RZ, RZ, R8 ;  /* 0x000000ffff0a7224 */ /* 0x000fe400078e0008 */
[C---:B------:R-:W-:Y:S01]  /*1b20*/  FMUL R16, R2.reuse, R16 ;  /* 0x0000001002107220 */ /* 0x040fe20000400000 */
[----:B------:R-:W-:Y:S01]  /*1b30*/  IMAD.MOV.U32 R11, RZ, RZ, R9 ;  /* 0x000000ffff0b7224 */ /* 0x000fe200078e0009 */
[----:B------:R1:W-:Y:S01]  /*1b40*/  STL.128 [R1], R4 ;  /* 0x0000000401007387 */ /* 0x0003e20000100c00 */
[----:B------:R-:W-:Y:S02]  /*1b50*/  IMAD.MOV.U32 R26, RZ, RZ, R24 ;  /* 0x000000ffff1a7224 */ /* 0x000fe400078e0018 */
[C---:B------:R-:W-:Y:S01]  /*1b60*/  FMUL R17, R2.reuse, R17 ;  /* 0x0000001102117220 */ /* 0x040fe20000400000 */
[----:B------:R-:W-:Y:S01]  /*1b70*/  IMAD.MOV.U32 R27, RZ, RZ, R25 ;  /* 0x000000ffff1b7224 */ /* 0x000fe200078e0019 */
[----:B------:R2:W-:Y:S01]  /*1b80*/  STL.128 [R1+0x10], R8 ;  /* 0x0000100801007387 */ /* 0x0005e20000100c00 */
[C---:B------:R-:W-:Y:S01]  /*1b90*/  FMUL R20, R2.reuse, R20 ;  /* 0x0000001402147220 */ /* 0x040fe20000400000 */
[----:B------:R-:W-:Y:S01]  /*1ba0*/  FMUL R21, R2, R21 ;  /* 0x0000001502157220 */ /* 0x000fe20000400000 */
[----:B------:R-:W-:Y:S01]  /*1bb0*/  IMAD.MOV.U32 R14, RZ, RZ, R12 ;  /* 0x000000ffff0e7224 */ /* 0x000fe200078e000c */
[----:B------:R4:W-:Y:S01]  /*1bc0*/  STL.128 [R1+0x50], R24 ;  /* 0x0000501801007387 */ /* 0x0009e20000100c00 */
[----:B------:R-:W-:-:S02]  /*1bd0*/  IMAD.MOV.U32 R15, RZ, RZ, R13 ;  /* 0x000000ffff0f7224 */ /* 0x000fc400078e000d */
[----:B------:R-:W-:Y:S01]  /*1be0*/  IMAD.MOV.U32 R18, RZ, RZ, R16 ;  /* 0x000000ffff127224 */ /* 0x000fe200078e0010 */
[----:B------:R-:W3:Y:S01]  /*1bf0*/  LDS.64 R112, [R0+0xa0a0] ;  /* 0x00a0a00000707984 */ /* 0x000ee20000000a00 */
[----:B------:R-:W-:Y:S02]  /*1c00*/  IMAD.MOV.U32 R19, RZ, RZ, R17 ;  /* 0x000000ffff137224 */ /* 0x000fe400078e0011 */
[----:B------:R-:W-:Y:S02]  /*1c10*/  IMAD.MOV.U32 R22, RZ, RZ, R20 ;  /* 0x000000ffff167224 */ /* 0x000fe400078e0014 */
[C---:B-1----:R-:W-:Y:S01]  /*1c20*/  FMUL R4, R2.reuse, R28 ;  /* 0x0000001c02047220 */ /* 0x042fe20000400000 */
[C---:B------:R-:W-:Y:S01]  /*1c30*/  FMUL R5, R2.reuse, R29 ;  /* 0x0000001d02057220 */ /* 0x040fe20000400000 */
[----:B------:R-:W1:Y:S01]  /*1c40*/  LDS.64 R140, [R0+0xa0c0] ;  /* 0x00a0c000008c7984 */ /* 0x000e620000000a00 */
[----:B------:R-:W-:Y:S02]  /*1c50*/  IMAD.MOV.U32 R23, RZ, RZ, R21 ;  /* 0x000000ffff177224 */ /* 0x000fe400078e0015 */
[C---:B--2---:R-:W-:Y:S01]  /*1c60*/  FMUL R8, R2.reuse, R30 ;  /* 0x0000001e02087220 */ /* 0x044fe20000400000 */
[----:B------:R-:W-:Y:S01]  /*1c70*/  FMUL R9, R2, R31 ;  /* 0x0000001f02097220 */ /* 0x000fe20000400000 */
[----:B------:R-:W2:Y:S01]  /*1c80*/  LDS.64 R138, [R0+0xa0e0] ;  /* 0x00a0e000008a7984 */ /* 0x000ea20000000a00 */
[----:B------:R-:W-:-:S02]  /*1c90*/  IMAD.MOV.U32 R6, RZ, RZ, R4 ;  /* 0x000000ffff067224 */ /* 0x000fc400078e0004 */
[----:B------:R-:W-:Y:S01]  /*1ca0*/  IMAD.MOV.U32 R7, RZ, RZ, R5 ;  /* 0x000000ffff077224 */ /* 0x000fe200078e0005 */
[----:B------:R-:W1:Y:S01]  /*1cb0*/  LDS.64 R2, [R0+0xa060] ;  /* 0x00a0600000027984 */ /* 0x000e620000000a00 */
[----:B----4-:R-:W-:Y:S01]  /*1cc0*/  WARPGROUP.ARRIVE ;  /* 0x00000000000079c5 */ /* 0x010fe20000000000 */
[----:B------:R-:W-:Y:S02]  /*1cd0*/  IMAD.MOV.U32 R10, RZ, RZ, R8 ;  /* 0x000000ffff0a7224 */ /* 0x000fe400078e0008 */
[----:B------:R-:W-:Y:S01]  /*1ce0*/  IMAD.MOV.U32 R11, RZ, RZ, R9 ;  /* 0x000000ffff0b7224 */ /* 0x000fe200078e0009 */
[----:B------:R4:W-:Y:S02]  /*1cf0*/  STL.128 [R1+0x20], R12 ;  /* 0x0000200c01007387 */ /* 0x0009e40000100c00 */
[----:B------:R-:W-:Y:S02]  /*1d00*/  HGMMA.64x64x16.F32 R24, gdesc[UR16], RZ, !UPT, gsb0 ;  /* 0x00e00000101879f0 */ /* 0x000fe4000c0008ff */
[----:B------:R1:W-:Y:S04]  /*1d10*/  STL.128 [R1+0x30], R16 ;  /* 0x0000301001007387 */ /* 0x0003e80000100c00 */
[----:B------:R1:W-:Y:S04]  /*1d20*/  STL.128 [R1+0x40], R20 ;  /* 0x0000401401007387 */ /* 0x0003e80000100c00 */
[----:B------:R1:W-:Y:S01]  /*1d30*/  STL.128 [R1+0x60], R4 ;  /* 0x0000600401007387 */ /* 0x0003e20000100c00 */
[----:B----4-:R-:W-:-:S03]  /*1d40*/  SHF.L.U32 R12, R122, 0x1f, RZ ;  /* 0x0000001f7a0c7819 */ /* 0x010fc600000006ff */
[----:B------:R4:W-:Y:S01]  /*1d50*/  STL.128 [R1+0x70], R8 ;  /* 0x0000700801007387 */ /* 0x0009e20000100c00 */
[----:B------:R-:W-:Y:S02]  /*1d60*/  WARPGROUP.DEPBAR.LE gsb0, 0x0 ;  /* 0x00008000000079c5 */ /* 0x000fe40000010000 */
[----:B------:R-:W5:Y:S02]  /*1d70*/  SYNCS.PHASECHK.TRANS64.TRYWAIT P1, [UR14], R12 ;  /* 0x0000000cff0075a7 */ /* 0x000f64000802014e */
[----:B-12345:R-:W-:Y:S05]  /*1d80*/  @!P1 BRA `(.L_x_25) ;  /* 0x0000005c00109947 */ /* 0x03efea0003800000 */
.L_x_138:
[----:B------:R-:W2:Y:S04]  /*1d90*/  LDL.128 R128, [R1+0x10] ;  /* 0x0000100001807983 */ /* 0x000ea80000100c00 */
[----:B-1----:R-:W3:Y:S04]  /*1da0*/  LDL.128 R12, [R1+0x20] ;  /* 0x00002000010c7983 */ /* 0x002ee80000100c00 */
[----:B------:R-:W4:Y:S04]  /*1db0*/  LDL.128 R108, [R1+0x30] ;  /* 0x00003000016c7983 */ /* 0x000f280000100c00 */
[----:B------:R-:W5:Y:S04]  /*1dc0*/  LDL.128 R20, [R1+0x40] ;  /* 0x0000400001147983 */ /* 0x000f680000100c00 */
[----:B------:R-:W5:Y:S04]  /*1dd0*/  LDL.128 R104, [R1] ;  /* 0x0000000001687983 */ /* 0x000f680000100c00 */
[----:B------:R-:W5:Y:S04]  /*1de0*/  LDL.128 R16, [R1+0x50] ;  /* 0x0000500001107983 */ /* 0x000f680000100c00 */
[----:B------:R-:W5:Y:S01]  /*1df0*/  LDL.128 R8, [R1+0x60] ;  /* 0x0000600001087983 */ /* 0x000f620000100c00 */
[C---:B------:R-:W-:Y:S01]  /*1e00*/  VIADD R0, R136.reuse, 0x1 ;  /* 0x0000000188007836 */ /* 0x040fe20000000000 */
[----:B------:R-:W-:Y:S01]  /*1e10*/  ULDC UR18, c[0x0][0xa04] ;  /* 0x0002810000127ab9 */ /* 0x000fe20000000800 */
[----:B------:R-:W-:Y:S01]  /*1e20*/  VIADD R123, R133, 0x8 ;  /* 0x00000008857b7836 */ /* 0x000fe20000000000 */
[----:B------:R-:W5:Y:S01]  /*1e30*/  LDL.128 R4, [R1+0x70] ;  /* 0x0000700001047983 */ /* 0x000f620000100c00 */
[----:B------:R-:W-:Y:S01]  /*1e40*/  VIADD R124, R136, 0x8 ;  /* 0x00000008887c7836 */ /* 0x000fe20000000000 */
[----:B------:R-:W-:Y:S01]  /*1e50*/  ISETP.GE.AND P6, PT, R0, R133, PT ;  /* 0x000000850000720c */ /* 0x000fe20003fc6270 */
[----:B------:R-:W-:Y:S01]  /*1e60*/  VIADD R148, R136, 0x18 ;  /* 0x0000001888947836 */ /* 0x000fe20000000000 */
[----:B------:R-:W-:Y:S01]  /*1e70*/  ISETP.GE.AND P1, PT, R0, R123, PT ;  /* 0x0000007b0000720c */ /* 0x000fe20003f26270 */
[----:B------:R-:W-:Y:S01]  /*1e80*/  VIADD R0, R136, 0x9 ;  /* 0x0000000988007836 */ /* 0x000fe20000000000 */
[C---:B------:R-:W-:Y:S01]  /*1e90*/  ISETP.GE.AND P2, PT, R124.reuse, R133, PT ;  /* 0x000000857c00720c */ /* 0x040fe20003f46270 */
[----:B------:R-:W-:Y:S01]  /*1ea0*/  ULDC UR19, c[0x0][0xa00] ;  /* 0x0002800000137ab9 */ /* 0x000fe20000000800 */
[----:B------:R-:W-:Y:S01]  /*1eb0*/  ISETP.GE.AND P3, PT, R124, R123, PT ;  /* 0x0000007b7c00720c */ /* 0x000fe20003f66270 */
[----:B------:R-:W-:Y:S01]  /*1ec0*/  VIADD R124, R136, 0x10 ;  /* 0x00000010887c7836 */ /* 0x000fe20000000000 */
[C---:B------:R-:W-:Y:S01]  /*1ed0*/  ISETP.GE.AND P4, PT, R0.reuse, R133, PT ;  /* 0x000000850000720c */ /* 0x040fe20003f86270 */
[----:B------:R-:W-:Y:S01]  /*1ee0*/  FADD R29, R29, -R115 ;  /* 0x800000731d1d7221 */ /* 0x000fe20000000000 */
[----:B------:R-:W-:Y:S01]  /*1ef0*/  ISETP.GE.AND P5, PT, R0, R123, PT ;  /* 0x0000007b0000720c */ /* 0x000fe20003fa6270 */
[----:B------:R-:W-:Y:S01]  /*1f00*/  VIADD R0, R136, 0x11 ;  /* 0x0000001188007836 */ /* 0x000fe20000000000 */
[----:B------:R-:W-:Y:S01]  /*1f10*/  FSEL R142, R57, -INF , P6 ;  /* 0xff800000398e7808 */ /* 0x000fe20003000000 */
[--C-:B------:R-:W-:Y:S01]  /*1f20*/  FADD R37, R37, -R3.reuse ;  /* 0x8000000325257221 */ /* 0x100fe20000000000 */
[----:B------:R-:W-:Y:S01]  /*1f30*/  FSEL R57, R60, -INF , P2 ;  /* 0xff8000003c397808 */ /* 0x000fe20001000000 */
[----:B------:R-:W-:Y:S01]  /*1f40*/  VIADD R60, R136, 0x20 ;  /* 0x00000020883c7836 */ /* 0x000fe20000000000 */
[----:B------:R-:W-:Y:S01]  /*1f50*/  FSEL R143, R62, -INF , P3 ;  /* 0xff8000003e8f7808 */ /* 0x000fe20001800000 */
[----:B------:R-:W-:Y:S01]  /*1f60*/  FADD R39, R39, -R3 ;  /* 0x8000000327277221 */ /* 0x000fe20000000000 */
[----:B------:R-:W-:Y:S01]  /*1f70*/  FSEL R144, R59, -INF , P1 ;  /* 0xff8000003b907808 */ /* 0x000fe20000800000 */
[--C-:B------:R-:W-:Y:S01]  /*1f80*/  FADD R33, R33, -R119.reuse ;  /* 0x8000007721217221 */ /* 0x100fe20000000000 */
[C---:B------:R-:W-:Y:S01]  /*1f90*/  ISETP.GE.AND P2, PT, R0.reuse, R133, PT ;  /* 0x000000850000720c */ /* 0x040fe20003f46270 */
[----:B------:R-:W-:Y:S01]  /*1fa0*/  FADD R35, R35, -R119 ;  /* 0x8000007723237221 */ /* 0x000fe20000000000 */
[----:B------:R-:W-:Y:S01]  /*1fb0*/  ISETP.GE.AND P3, PT, R0, R123, PT ;  /* 0x0000007b0000720c */ /* 0x000fe20003f66270 */
[----:B------:R-:W-:Y:S01]  /*1fc0*/  VIADD R0, R136, 0x19 ;  /* 0x0000001988007836 */ /* 0x000fe20000000000 */
[C---:B------:R-:W-:Y:S01]  /*1fd0*/  ISETP.GE.AND P6, PT, R124.reuse, R133, PT ;  /* 0x000000857c00720c */ /* 0x040fe20003fc6270 */
[----:B------:R-:W-:Y:S01]  /*1fe0*/  ULOP3.LUT UR26, UR37, 0x1, URZ, 0xc, !UPT ;  /* 0x00000001251a7892 */ /* 0x000fe2000f8e0c3f */
[----:B------:R-:W-:Y:S01]  /*1ff0*/  ISETP.GE.AND P1, PT, R124, R123, PT ;  /* 0x0000007b7c00720c */ /* 0x000fe20003f26270 */
[----:B------:R-:W-:Y:S01]  /*2000*/  USHF.L.U32 UR14, UR36, 0x1, URZ ;  /* 0x00000001240e7899 */ /* 0x000fe2000800063f */
[----:B------:R-:W-:Y:S01]  /*2010*/  FSEL R124, R61, -INF , P4 ;  /* 0xff8000003d7c7808 */ /* 0x000fe20002000000 */
[----:B------:R-:W-:Y:S01]  /*2020*/  ULEA UR17, UR25, UR22, 0x7 ;  /* 0x0000001619117291 */ /* 0x000fe2000f8e383f */
[----:B------:R-:W-:Y:S01]  /*2030*/  FSEL R146, R63, -INF , P5 ;  /* 0xff8000003f927808 */ /* 0x000fe20002800000 */
[----:B------:R-:W-:Y:S01]  /*2040*/  ULOP3.LUT UR14, UR14, 0xfffffffe, UR26, 0xe2, !UPT ;  /* 0xfffffffe0e0e7892 */ /* 0x000fe2000f8ee21a */
[C---:B------:R-:W-:Y:S01]  /*2050*/  ISETP.GE.AND P4, PT, R148.reuse, R133, PT ;  /* 0x000000859400720c */ /* 0x040fe20003f86270 */
[----:B------:R-:W-:Y:S01]  /*2060*/  UMOV UR15, 0xc0000010 ;  /* 0xc0000010000f7882 */ /* 0x000fe20000000000 */
[----:B------:R-:W-:Y:S01]  /*2070*/  ISETP.GE.AND P5, PT, R148, R123, PT ;  /* 0x0000007b9400720c */ /* 0x000fe20003fa6270 */
[----:B------:R-:W-:Y:S01]  /*2080*/  ULEA UR16, UR14, UR20, 0x3 ;  /* 0x000000140e107291 */ /* 0x000fe2000f8e183f */
[----:B------:R-:W-:Y:S01]  /*2090*/  FSEL R148, R65, -INF , P2 ;  /* 0xff80000041947808 */ /* 0x000fe20001000000 */
[--C-:B------:R-:W-:Y:S01]  /*20a0*/  FADD R41, R41, -R117.reuse ;  /* 0x8000007529297221 */ /* 0x100fe20000000000 */
[----:B------:R-:W-:Y:S01]  /*20b0*/  FSEL R150, R67, -INF , P3 ;  /* 0xff80000043967808 */ /* 0x000fe20001800000 */
[----:B------:R-:W-:Y:S01]  /*20c0*/  UMOV UR14, UR17 ;  /* 0x00000011000e7c82 */ /* 0x000fe20008000000 */
[----:B------:R-:W-:Y:S01]  /*20d0*/  FSEL R145, R64, -INF , P6 ;  /* 0xff80000040917808 */ /* 0x000fe20003000000 */
[----:B------:R-:W-:Y:S01]  /*20e0*/  FADD R43, R43, -R117 ;  /* 0x800000752b2b7221 */ /* 0x000fe20000000000 */
[----:B------:R-:W-:Y:S01]  /*20f0*/  FSEL R147, R66, -INF , P1 ;  /* 0xff80000042937808 */ /* 0x000fe20000800000 */
[----:B------:R-:W-:Y:S01]  /*2100*/  FADD R42, R42, -R116 ;  /* 0x800000742a2a7221 */ /* 0x000fe20000000000 */
[C---:B------:R-:W-:Y:S01]  /*2110*/  ISETP.GE.AND P2, PT, R60.reuse, R133, PT ;  /* 0x000000853c00720c */ /* 0x040fe20003f46270 */
[----:B------:R-:W-:Y:S01]  /*2120*/  SYNCS.ARRIVE.TRANS64.A1T0 RZ, [UR16], RZ ;  /* 0x000000ffffff79a7 */ /* 0x000fe20008100010 */
[----:B------:R-:W-:Y:S01]  /*2130*/  ISETP.GE.AND P3, PT, R60, R123, PT ;  /* 0x0000007b3c00720c */ /* 0x000fe20003f66270 */
[----:B------:R-:W-:Y:S01]  /*2140*/  VIADD R60, R136, 0x28 ;  /* 0x00000028883c7836 */ /* 0x000fe20000000000 */
[----:B------:R-:W-:Y:S01]  /*2150*/  ISETP.GE.AND P6, PT, R0, R133, PT ;  /* 0x000000850000720c */ /* 0x000fe20003fc6270 */
[----:B------:R-:W-:Y:S01]  /*2160*/  FADD R48, R48, -R140 ;  /* 0x8000008c30307221 */ /* 0x000fe20000000000 */
[----:B------:R-:W-:Y:S01]  /*2170*/  ISETP.GE.AND P1, PT, R0, R123, PT ;  /* 0x0000007b0000720c */ /* 0x000fe20003f26270 */
[----:B------:R-:W-:Y:S01]  /*2180*/  VIADD R0, R136, 0x21 ;  /* 0x0000002188007836 */ /* 0x000fe20000000000 */
[----:B------:R-:W-:Y:S01]  /*2190*/  FSEL R152, R69, -INF , P6 ;  /* 0xff80000045987808 */ /* 0x000fe20003000000 */
[----:B------:R-:W-:Y:S01]  /*21a0*/  UIADD3 UR36, UR36, 0x1, URZ ;  /* 0x0000000124247890 */ /* 0x000fe2000fffe03f */
[----:B------:R-:W-:Y:S01]  /*21b0*/  FSEL R154, R71, -INF , P1 ;  /* 0xff800000479a7808 */ /* 0x000fe20000800000 */
[--C-:B------:R-:W-:Y:S01]  /*21c0*/  FADD R52, R52, -R138.reuse ;  /* 0x8000008a34347221 */ /* 0x100fe20000000000 */
[----:B------:R-:W-:Y:S01]  /*21d0*/  FSEL R149, R68, -INF , P4 ;  /* 0xff80000044957808 */ /* 0x000fe20002000000 */
[----:B------:R-:W-:Y:S01]  /*21e0*/  UISETP.NE.AND UP0, UPT, UR36, 0x2, UPT ;  /* 0x000000022400788c */ /* 0x000fe2000bf05270 */
[----:B------:R-:W-:Y:S01]  /*21f0*/  FSEL R151, R70, -INF , P5 ;  /* 0xff80000046977808 */ /* 0x000fe20002800000 */
[----:B------:R-:W-:Y:S01]  /*2200*/  FADD R54, R54, -R138 ;  /* 0x8000008a36367221 */ /* 0x000fe20000000000 */
[C---:B------:R-:W-:Y:S01]  /*2210*/  ISETP.GE.AND P6, PT, R60.reuse, R133, PT ;  /* 0x000000853c00720c */ /* 0x040fe20003fc6270 */
[--C-:B------:R-:W-:Y:S01]  /*2220*/  FADD R53, R53, -R139.reuse ;  /* 0x8000008b35357221 */ /* 0x100fe20000000000 */
[----:B------:R-:W-:Y:S01]  /*2230*/  ISETP.GE.AND P1, PT, R60, R123, PT ;  /* 0x0000007b3c00720c */ /* 0x000fe20003f26270 */
[----:B------:R-:W-:Y:S01]  /*2240*/  VIADD R60, R136, 0x30 ;  /* 0x00000030883c7836 */ /* 0x000fe20000000000 */
[C---:B------:R-:W-:Y:S01]  /*2250*/  ISETP.GE.AND P4, PT, R0.reuse, R133, PT ;  /* 0x000000850000720c */ /* 0x040fe20003f86270 */
[----:B------:R-:W-:Y:S01]  /*2260*/  FADD R55, R55, -R139 ;  /* 0x8000008b37377221 */ /* 0x000fe20000000000 */
[----:B------:R-:W-:Y:S01]  /*2270*/  ISETP.GE.AND P5, PT, R0, R123, PT ;  /* 0x0000007b0000720c */ /* 0x000fe20003fa6270 */
[----:B------:R-:W-:Y:S01]  /*2280*/  VIADD R0, R136, 0x29 ;  /* 0x0000002988007836 */ /* 0x000fe20000000000 */
[----:B------:R-:W-:Y:S01]  /*2290*/  FSEL R153, R72, -INF , P2 ;  /* 0xff80000048997808 */ /* 0x000fe20001000000 */
[----:B------:R-:W-:Y:S01]  /*22a0*/  USEL UR16, URZ, 0x1, UP0 ;  /* 0x000000013f107887 */ /* 0x000fe20008000000 */
[----:B------:R-:W-:Y:S01]  /*22b0*/  FSEL R72, R73, -INF , P4 ;  /* 0xff80000049487808 */ /* 0x000fe20002000000 */
[----:B------:R-:W-:Y:S01]  /*22c0*/  USEL UR36, UR36, URZ, UP0 ;  /* 0x0000003f24247287 */ /* 0x000fe20008000000 */
[----:B------:R-:W-:Y:S01]  /*22d0*/  FSEL R66, R75, -INF , P5 ;  /* 0xff8000004b427808 */ /* 0x000fe20002800000 */
[----:B------:R-:W-:Y:S01]  /*22e0*/  FADD R75, R28, -R114 ;  /* 0x800000721c4b7221 */ /* 0x000fe20000000000 */
[C---:B------:R-:W-:Y:S01]  /*22f0*/  ISETP.GE.AND P4, PT, R60.reuse, R133, PT ;  /* 0x000000853c00720c */ /* 0x040fe20003f86270 */
[----:B------:R-:W-:Y:S01]  /*2300*/  FADD R28, R31, -R115 ;  /* 0x800000731f1c7221 */ /* 0x000fe20000000000 */
[----:B------:R-:W-:Y:S01]  /*2310*/  ISETP.GE.AND P5, PT, R60, R123, PT ;  /* 0x0000007b3c00720c */ /* 0x000fe20003fa6270 */
[----:B------:R-:W-:Y:S01]  /*2320*/  VIADD R60, R136, 0x38 ;  /* 0x00000038883c7836 */ /* 0x000fe20000000000 */
[-C--:B------:R-:W-:Y:S01]  /*2330*/  ISETP.GE.AND P2, PT, R0, R133.reuse, PT ;  /* 0x000000850000720c */ /* 0x080fe20003f46270 */
[----:B------:R-:W-:Y:S01]  /*2340*/  FADD R31, R32, -R118 ;  /* 0x80000076201f7221 */ /* 0x000fe20000000000 */
[----:B------:R-:W-:Y:S01]  /*2350*/  FSEL R67, R74, -INF , P3 ;  /* 0xff8000004a437808 */ /* 0x000fe20001800000 */
[--C-:B------:R-:W-:Y:S01]  /*2360*/  FADD R32, R47, -R113.reuse ;  /* 0x800000712f207221 */ /* 0x100fe20000000000 */
[----:B------:R-:W-:Y:S01]  /*2370*/  FSEL R70, R77, -INF , P2 ;  /* 0xff8000004d467808 */ /* 0x000fe20001000000 */
[----:B------:R-:W-:Y:S01]  /*2380*/  FADD R77, R30, -R114 ;  /* 0x800000721e4d7221 */ /* 0x000fe20000000000 */
[----:B------:R-:W-:Y:S01]  /*2390*/  ISETP.GE.AND P2, PT, R60, R133, PT ;  /* 0x000000853c00720c */ /* 0x000fe20003f46270 */
[----:B------:R-:W-:Y:S01]  /*23a0*/  FADD R30, R45, -R113 ;  /* 0x800000712d1e7221 */ /* 0x000fe20000000000 */
[-C--:B------:R-:W-:Y:S01]  /*23b0*/  ISETP.GE.AND P3, PT, R0, R123.reuse, PT ;  /* 0x0000007b0000720c */ /* 0x080fe20003f66270 */
[----:B------:R-:W-:Y:S01]  /*23c0*/  VIADD R0, R136, 0x31 ;  /* 0x0000003188007836 */ /* 0x000fe20000000000 */
[----:B------:R-:W-:Y:S01]  /*23d0*/  FSEL R61, R84, -INF , P2 ;  /* 0xff800000543d7808 */ /* 0x000fe20001000000 */
[----:B------:R-:W-:Y:S01]  /*23e0*/  FADD R115, R46, -R112 ;  /* 0x800000702e737221 */ /* 0x000fe20000000000 */
[----:B------:R-:W-:Y:S01]  /*23f0*/  FSEL R63, R80, -INF , P4 ;  /* 0xff800000503f7808 */ /* 0x000fe20002000000 */
[----:B------:R-:W-:Y:S01]  /*2400*/  FADD R45, R50, -R140 ;  /* 0x8000008c322d7221 */ /* 0x000fe20000000000 */
[----:B------:R-:W-:-:S02]  /*2410*/  ISETP.GE.AND P4, PT, R136, R123, PT ;  /* 0x0000007b8800720c */ /* 0x000fc40003f86270 */
[----:B------:R-:W-:Y:S02]  /*2420*/  FSEL R69, R76, -INF , P6 ;  /* 0xff8000004c457808 */ /* 0x000fe40003000000 */
[----:B------:R-:W-:Y:S02]  /*2430*/  FSEL R65, R78, -INF , P1 ;  /* 0xff8000004e417808 */ /* 0x000fe40000800000 */
[----:B------:R-:W-:Y:S02]  /*2440*/  FSEL R73, R58, -INF , P4 ;  /* 0xff8000003a497808 */ /* 0x000fe40002000000 */
[C---:B------:R-:W-:Y:S02]  /*2450*/  ISETP.GE.AND P6, PT, R0.reuse, R133, PT ;  /* 0x000000850000720c */ /* 0x040fe40003fc6270 */
[-C--:B------:R-:W-:Y:S01]  /*2460*/  ISETP.GE.AND P1, PT, R0, R123.reuse, PT ;  /* 0x0000007b0000720c */ /* 0x080fe20003f26270 */
[----:B------:R-:W-:Y:S01]  /*2470*/  VIADD R0, R136, 0x39 ;  /* 0x0000003988007836 */ /* 0x000fe20000000000 */
[----:B------:R-:W-:Y:S01]  /*2480*/  FSEL R68, R79, -INF , P3 ;  /* 0xff8000004f447808 */ /* 0x000fe20001800000 */
[----:B------:R-:W-:Y:S01]  /*2490*/  FADD R79, R34, -R118 ;  /* 0x80000076224f7221 */ /* 0x000fe20000000000 */
[----:B------:R-:W-:Y:S01]  /*24a0*/  ISETP.GE.AND P3, PT, R60, R123, PT ;  /* 0x0000007b3c00720c */ /* 0x000fe20003f66270 */
[----:B------:R-:W-:Y:S01]  /*24b0*/  FADD R34, R49, -R141 ;  /* 0x8000008d31227221 */ /* 0x000fe20000000000 */
[----:B------:R-:W-:-:S02]  /*24c0*/  FSEL R59, R82, -INF , P5 ;  /* 0xff800000523b7808 */ /* 0x000fc40002800000 */
[----:B------:R-:W-:Y:S01]  /*24d0*/  FSEL R60, R83, -INF , P1 ;  /* 0xff800000533c7808 */ /* 0x000fe20000800000 */
[----:B------:R-:W-:Y:S01]  /*24e0*/  FADD R83, R38, -R2 ;  /* 0x8000000226537221 */ /* 0x000fe20000000000 */
[C---:B------:R-:W-:Y:S02]  /*24f0*/  ISETP.GE.AND P5, PT, R0.reuse, R123, PT ;  /* 0x0000007b0000720c */ /* 0x040fe40003fa6270 */
[-C--:B------:R-:W-:Y:S01]  /*2500*/  ISETP.GE.AND P1, PT, R0, R133.reuse, PT ;  /* 0x000000850000720c */ /* 0x080fe20003f26270 */
[--C-:B------:R-:W-:Y:S01]  /*2510*/  FADD R0, R24, -R120.reuse ;  /* 0x8000007818007221 */ /* 0x100fe20000000000 */
[----:B------:R-:W-:Y:S01]  /*2520*/  FADD R120, R26, -R120 ;  /* 0x800000781a787221 */ /* 0x000fe20000000000 */
[----:B------:R-:W-:Y:S01]  /*2530*/  FSEL R62, R81, -INF , P6 ;  /* 0xff800000513e7808 */ /* 0x000fe20003000000 */
[----:B------:R-:W-:Y:S01]  /*2540*/  FADD R81, R36, -R2 ;  /* 0x8000000224517221 */ /* 0x000fe20000000000 */
[----:B------:R-:W-:Y:S01]  /*2550*/  ISETP.GE.AND P6, PT, R136, R133, PT ;  /* 0x000000858800720c */ /* 0x000fe20003fc6270 */
[----:B------:R-:W-:Y:S01]  /*2560*/  FADD R36, R51, -R141 ;  /* 0x8000008d33247221 */ /* 0x000fe20000000000 */
[----:B------:R-:W-:Y:S01]  /*2570*/  FSEL R64, R85, -INF , P1 ;  /* 0xff80000055407808 */ /* 0x000fe20000800000 */
[----:B------:R-:W-:Y:S01]  /*2580*/  FADD R85, R40, -R116 ;  /* 0x8000007428557221 */ /* 0x000fe20000000000 */
[----:B------:R-:W-:Y:S01]  /*2590*/  FSEL R71, R56, -INF , P6 ;  /* 0xff80000038477808 */ /* 0x000fe20003000000 */
[--C-:B------:R-:W-:Y:S01]  /*25a0*/  FADD R56, R25, -R121.reuse ;  /* 0x8000007919387221 */ /* 0x100fe20000000000 */
[----:B------:R-:W-:Y:S01]  /*25b0*/  FADD R121, R27, -R121 ;  /* 0x800000791b797221 */ /* 0x000fe20000000000 */
[----:B------:R-:W-:Y:S01]  /*25c0*/  FSEL R58, R87, -INF , P5 ;  /* 0xff800000573a7808 */ /* 0x000fe20002800000 */
[----:B------:R-:W-:Y:S01]  /*25d0*/  FADD R87, R44, -R112 ;  /* 0x800000702c577221 */ /* 0x000fe20000000000 */
[----:B------:R-:W-:Y:S01]  /*25e0*/  LOP3.LUT R122, R122, UR16, RZ, 0x3c, !PT ;  /* 0x000000107a7a7c12 */ /* 0x000fe2000f8e3cff */
[----:B--2---:R-:W-:Y:S01]  /*25f0*/  FFMA R128, R57, UR18, -R128 ;  /* 0x0000001239807c23 */ /* 0x004fe20008000880 */
[----:B------:R-:W-:Y:S01]  /*2600*/  FFMA R130, R143, UR18, -R130 ;  /* 0x000000128f827c23 */ /* 0x000fe20008000882 */
[----:B------:R-:W-:Y:S01]  /*2610*/  FFMA R131, R146, UR18, -R131 ;  /* 0x0000001292837c23 */ /* 0x000fe20008000883 */
[----:B------:R-:W-:Y:S01]  /*2620*/  FSEL R57, R86, -INF , P3 ;  /* 0xff80000056397808 */ /* 0x000fe20001800000 */
[----:B---3--:R-:W-:Y:S01]  /*2630*/  FFMA R148, R148, UR18, -R13 ;  /* 0x0000001294947c23 */ /* 0x008fe2000800080d */
[----:B------:R-:W-:Y:S01]  /*2640*/  FSETP.GEU.AND P2, PT, R128, -126, PT ;  /* 0xc2fc00008000780b */ /* 0x000fe20003f4e000 */
[----:B------:R-:W-:Y:S01]  /*2650*/  FFMA R12, R145, UR18, -R12 ;  /* 0x00000012910c7c23 */ /* 0x000fe2000800080c */
[----:B------:R-:W-:Y:S01]  /*2660*/  FSETP.GEU.AND P4, PT, R130, -126, PT ;  /* 0xc2fc00008200780b */ /* 0x000fe20003f8e000 */
[----:B------:R-:W-:Y:S01]  /*2670*/  FFMA R14, R147, UR18, -R14 ;  /* 0x00000012930e7c23 */ /* 0x000fe2000800080e */
[----:B------:R-:W-:Y:S01]  /*2680*/  FSETP.GEU.AND P1, PT, R131, -126, PT ;  /* 0xc2fc00008300780b */ /* 0x000fe20003f2e000 */
[----:B------:R-:W-:Y:S01]  /*2690*/  FFMA R124, R124, UR18, -R129 ;  /* 0x000000127c7c7c23 */ /* 0x000fe20008000881 */
[----:B------:R-:W-:Y:S01]  /*26a0*/  FSETP.GEU.AND P5, PT, R148, -126, PT ;  /* 0xc2fc00009400780b */ /* 0x000fe20003fae000 */
[----:B------:R-:W-:Y:S01]  /*26b0*/  FFMA R15, R150, UR18, -R15 ;  /* 0x00000012960f7c23 */ /* 0x000fe2000800080f */
[----:B------:R-:W-:Y:S01]  /*26c0*/  FSETP.GEU.AND P3, PT, R12, -126, PT ;  /* 0xc2fc00000c00780b */ /* 0x000fe20003f6e000 */
[----:B----4-:R-:W-:Y:S01]  /*26d0*/  FFMA R108, R149, UR18, -R108 ;  /* 0x00000012956c7c23 */ /* 0x010fe2000800086c */
[----:B------:R-:W-:Y:S01]  /*26e0*/  FSETP.GEU.AND P6, PT, R124, -126, PT ;  /* 0xc2fc00007c00780b */ /* 0x000fe20003fce000 */
[----:B------:R-:W-:Y:S01]  /*26f0*/  FFMA R109, R152, UR18, -R109 ;  /* 0x00000012986d7c23 */ /* 0x000fe2000800086d */
[----:B------:R-:W-:Y:S01]  /*2700*/  FFMA R110, R151, UR18, -R110 ;  /* 0x00000012976e7c23 */ /* 0x000fe2000800086e */
[----:B------:R-:W-:Y:S01]  /*2710*/  @!P2 FMUL R128, R128, 0.5 ;  /* 0x3f0000008080a820 */ /* 0x000fe20000400000 */
[----:B------:R-:W-:Y:S01]  /*2720*/  FFMA R111, R154, UR18, -R111 ;  /* 0x000000129a6f7c23 */ /* 0x000fe2000800086f */
[----:B------:R-:W-:Y:S01]  /*2730*/  @!P4 FMUL R130, R130, 0.5 ;  /* 0x3f0000008282c820 */ /* 0x000fe20000400000 */
[----:B-----5:R-:W-:Y:S01]  /*2740*/  FFMA R20, R153, UR18, -R20 ;  /* 0x0000001299147c23 */ /* 0x020fe20008000814 */
[----:B------:R-:W1:Y:S01]  /*2750*/  MUFU.EX2 R26, R128 ;  /* 0x00000080001a7308 */ /* 0x000e620000000800 */
[----:B------:R-:W-:Y:S01]  /*2760*/  @!P1 FMUL R131, R131, 0.5 ;  /* 0x3f00000083839820 */ /* 0x000fe20000400000 */
[----:B------:R-:W-:Y:S01]  /*2770*/  @!P5 FMUL R148, R148, 0.5 ;  /* 0x3f0000009494d820 */ /* 0x000fe20000400000 */
[----:B------:R-:W-:Y:S01]  /*2780*/  FFMA R73, R73, UR18, -R106 ;  /* 0x0000001249497c23 */ /* 0x000fe2000800086a */
[----:B------:R-:W-:Y:S01]  /*2790*/  @!P3 FMUL R12, R12, 0.5 ;  /* 0x3f0000000c0cb820 */ /* 0x000fe20000400000 */
[----:B------:R-:W-:Y:S01]  /*27a0*/  FFMA R71, R71, UR18, -R104 ;  /* 0x0000001247477c23 */ /* 0x000fe20008000868 */
[----:B------:R-:W-:Y:S01]  /*27b0*/  @!P6 FMUL R124, R124, 0.5 ;  /* 0x3f0000007c7ce820 */ /* 0x000fe20000400000 */
[----:B------:R-:W-:Y:S01]  /*27c0*/  FFMA R107, R144, UR18, -R107 ;  /* 0x00000012906b7c23 */ /* 0x000fe2000800086b */
[----:B------:R-:W2:Y:S01]  /*27d0*/  MUFU.EX2 R27, R130 ;  /* 0x00000082001b7308 */ /* 0x000ea20000000800 */
[----:B------:R-:W-:Y:S01]  /*27e0*/  FFMA R105, R142, UR18, -R105 ;  /* 0x000000128e697c23 */ /* 0x000fe20008000869 */
[----:B------:R-:W-:Y:S01]  /*27f0*/  FFMA R21, R72, UR18, -R21 ;  /* 0x0000001248157c23 */ /* 0x000fe20008000815 */
[----:B------:R-:W-:Y:S01]  /*2800*/  FFMA R23, R66, UR18, -R23 ;  /* 0x0000001242177c23 */ /* 0x000fe20008000817 */
[----:B------:R-:W-:Y:S01]  /*2810*/  FFMA R22, R67, UR18, -R22 ;  /* 0x0000001243167c23 */ /* 0x000fe20008000816 */
[----:B------:R-:W-:Y:S01]  /*2820*/  FFMA R16, R69, UR18, -R16 ;  /* 0x0000001245107c23 */ /* 0x000fe20008000810 */
[----:B------:R-:W-:Y:S01]  /*2830*/  FFMA R17, R70, UR18, -R17 ;  /* 0x0000001246117c23 */ /* 0x000fe20008000811 */
[----:B------:R-:W-:Y:S01]  /*2840*/  FFMA R18, R65, UR18, -R18 ;  /* 0x0000001241127c23 */ /* 0x000fe20008000812 */
[----:B------:R-:W3:Y:S01]  /*2850*/  MUFU.EX2 R24, R131 ;  /* 0x0000008300187308 */ /* 0x000ee20000000800 */
[----:B-1----:R-:W-:Y:S01]  /*2860*/  @!P2 FMUL R26, R26, R26 ;  /* 0x0000001a1a1aa220 */ /* 0x002fe20000400000 */
[----:B------:R-:W-:Y:S01]  /*2870*/  FSETP.GEU.AND P2, PT, R14, -126, PT ;  /* 0xc2fc00000e00780b */ /* 0x000fe20003f4e000 */
[----:B------:R-:W-:Y:S01]  /*2880*/  FFMA R19, R68, UR18, -R19 ;  /* 0x0000001244137c23 */ /* 0x000fe20008000813 */
[----:B------:R-:W-:Y:S01]  /*2890*/  FFMA R8, R63, UR18, -R8 ;  /* 0x000000123f087c23 */ /* 0x000fe20008000808 */
[----:B------:R-:W-:Y:S01]  /*28a0*/  FMUL R2, R26, UR19 ;  /* 0x000000131a027c20 */ /* 0x000fe20008400000 */
[----:B------:R-:W-:Y:S01]  /*28b0*/  FFMA R9, R62, UR18, -R9 ;  /* 0x000000123e097c23 */ /* 0x000fe20008000809 */
[----:B------:R-:W-:Y:S01]  /*28c0*/  FFMA R10, R59, UR18, -R10 ;  /* 0x000000123b0a7c23 */ /* 0x000fe2000800080a */
[----:B------:R-:W1:Y:S01]  /*28d0*/  MUFU.EX2 R13, R12 ;  /* 0x0000000c000d7308 */ /* 0x000e620000000800 */
[----:B--2---:R-:W-:Y:S01]  /*28e0*/  @!P4 FMUL R27, R27, R27 ;  /* 0x0000001b1b1bc220 */ /* 0x004fe20000400000 */
[----:B------:R-:W-:Y:S01]  /*28f0*/  FSETP.GEU.AND P4, PT, R15, -126, PT ;  /* 0xc2fc00000f00780b */ /* 0x000fe20003f8e000 */
[----:B------:R-:W-:Y:S01]  /*2900*/  FMUL R75, R2, R75 ;  /* 0x0000004b024b7220 */ /* 0x000fe20000400000 */
[----:B------:R-:W-:Y:S01]  /*2910*/  FFMA R11, R60, UR18, -R11 ;  /* 0x000000123c0b7c23 */ /* 0x000fe2000800080b */
[----:B------:R-:W-:Y:S01]  /*2920*/  FFMA R4, R61, UR18, -R4 ;  /* 0x000000123d047c23 */ /* 0x000fe20008000804 */
[----:B------:R-:W-:Y:S01]  /*2930*/  FFMA R5, R64, UR18, -R5 ;  /* 0x0000001240057c23 */ /* 0x000fe20008000805 */
[----:B------:R-:W-:Y:S01]  /*2940*/  @!P2 FMUL R14, R14, 0.5 ;  /* 0x3f0000000e0ea820 */ /* 0x000fe20000400000 */
[----:B------:R-:W2:Y:S01]  /*2950*/  MUFU.EX2 R148, R148 ;  /* 0x0000009400947308 */ /* 0x000ea20000000800 */
[----:B---3--:R-:W-:Y:S01]  /*2960*/  @!P1 FMUL R24, R24, R24 ;  /* 0x0000001818189220 */ /* 0x008fe20000400000 */
[----:B------:R-:W-:Y:S01]  /*2970*/  FSETP.GEU.AND P1, PT, R108, -126, PT ;  /* 0xc2fc00006c00780b */ /* 0x000fe20003f2e000 */
[----:B------:R-:W-:Y:S01]  /*2980*/  FFMA R6, R57, UR18, -R6 ;  /* 0x0000001239067c23 */ /* 0x000fe20008000806 */
[----:B------:R-:W-:Y:S01]  /*2990*/  FFMA R7, R58, UR18, -R7 ;  /* 0x000000123a077c23 */ /* 0x000fe20008000807 */
[----:B------:R-:W-:-:S02]  /*29a0*/  FMUL R3, R24, UR19 ;  /* 0x0000001318037c20 */ /* 0x000fc40008400000 */
[----:B------:R-:W-:Y:S01]  /*29b0*/  @!P4 FMUL R15, R15, 0.5 ;  /* 0x3f0000000f0fc820 */ /* 0x000fe20000400000 */
[----:B------:R-:W3:Y:S01]  /*29c0*/  MUFU.EX2 R14, R14 ;  /* 0x0000000e000e7308 */ /* 0x000ee20000000800 */
[----:B-1----:R-:W-:Y:S01]  /*29d0*/  @!P3 FMUL R13, R13, R13 ;  /* 0x0000000d0d0db220 */ /* 0x002fe20000400000 */
[----:B------:R-:W-:-:S05]  /*29e0*/  FSETP.GEU.AND P3, PT, R109, -126, PT ;  /* 0xc2fc00006d00780b */ /* 0x000fca0003f6e000 */
[----:B------:R-:W-:Y:S01]  /*29f0*/  @!P1 FMUL R108, R108, 0.5 ;  /* 0x3f0000006c6c9820 */ /* 0x000fe20000400000 */
[----:B------:R-:W1:Y:S01]  /*2a00*/  MUFU.EX2 R25, R124 ;  /* 0x0000007c00197308 */ /* 0x000e620000000800 */
[----:B--2---:R-:W-:Y:S01]  /*2a10*/  @!P5 FMUL R148, R148, R148 ;  /* 0x000000949494d220 */ /* 0x004fe20000400000 */
[----:B------:R-:W-:-:S05]  /*2a20*/  FSETP.GEU.AND P5, PT, R110, -126, PT ;  /* 0xc2fc00006e00780b */ /* 0x000fca0003fae000 */
[----:B------:R-:W-:Y:S01]  /*2a30*/  @!P3 FMUL R109, R109, 0.5 ;  /* 0x3f0000006d6db820 */ /* 0x000fe20000400000 */
[----:B------:R-:W2:Y:S01]  /*2a40*/  MUFU.EX2 R15, R15 ;  /* 0x0000000f000f7308 */ /* 0x000ea20000000800 */
[----:B---3--:R-:W-:Y:S01]  /*2a50*/  @!P2 FMUL R14, R14, R14 ;  /* 0x0000000e0e0ea220 */ /* 0x008fe20000400000 */
[----:B------:R-:W-:-:S05]  /*2a60*/  FSETP.GEU.AND P2, PT, R111, -126, PT ;  /* 0xc2fc00006f00780b */ /* 0x000fca0003f4e000 */
[----:B------:R-:W-:Y:S01]  /*2a70*/  @!P5 FMUL R110, R110, 0.5 ;  /* 0x3f0000006e6ed820 */ /* 0x000fe20000400000 */
[----:B------:R-:W3:Y:S01]  /*2a80*/  MUFU.EX2 R108, R108 ;  /* 0x0000006c006c7308 */ /* 0x000ee20000000800 */
[----:B-1----:R-:W-:Y:S01]  /*2a90*/  @!P6 FMUL R25, R25, R25 ;  /* 0x000000191919e220 */ /* 0x002fe20000400000 */
[----:B------:R-:W-:-:S03]  /*2aa0*/  FSETP.GEU.AND P6, PT, R107, -126, PT ;  /* 0xc2fc00006b00780b */ /* 0x000fc60003fce000 */
[C---:B------:R-:W-:Y:S01]  /*2ab0*/  FMUL R2, R25.reuse, UR19 ;  /* 0x0000001319027c20 */ /* 0x040fe20008400000 */
[----:B------:R-:W-:Y:S01]  /*2ac0*/  F2FP.F16.F32.PACK_AB R26, R25, R26 ;  /* 0x0000001a191a723e */ /* 0x000fe200000000ff */
[----:B------:R-:W-:Y:S01]  /*2ad0*/  @!P2 FMUL R111, R111, 0.5 ;  /* 0x3f0000006f6fa820 */ /* 0x000fe20000400000 */
[----:B------:R-:W1:Y:S01]  /*2ae0*/  MUFU.EX2 R109, R109 ;  /* 0x0000006d006d7308 */ /* 0x000e620000000800 */
[----:B--2---:R-:W-:Y:S01]  /*2af0*/  @!P4 FMUL R15, R15, R15 ;  /* 0x0000000f0f0fc220 */ /* 0x004fe20000400000 */
[----:B------:R-:W-:Y:S01]  /*2b00*/  FSETP.GEU.AND P4, PT, R20, -126, PT ;  /* 0xc2fc00001400780b */ /* 0x000fe20003f8e000 */
[----:B------:R-:W-:Y:S01]  /*2b10*/  FMUL R12, R2, R29 ;  /* 0x0000001d020c7220 */ /* 0x000fe20000400000 */
[----:B------:R-:W-:Y:S01]  /*2b20*/  FMUL R2, R27, UR19 ;  /* 0x000000131b027c20 */ /* 0x000fe20008400000 */
[----:B------:R-:W-:Y:S01]  /*2b30*/  FMUL R29, R3, R28 ;  /* 0x0000001c031d7220 */ /* 0x000fe20000400000 */
[----:B------:R-:W-:Y:S01]  /*2b40*/  F2FP.F16.F32.PACK_AB R27, R24, R27 ;  /* 0x0000001b181b723e */ /* 0x000fe200000000ff */
[----:B------:R-:W-:Y:S01]  /*2b50*/  @!P6 FMUL R107, R107, 0.5 ;  /* 0x3f0000006b6be820 */ /* 0x000fe20000400000 */
[----:B------:R-:W-:Y:S01]  /*2b60*/  FMUL R2, R2, R77 ;  /* 0x0000004d02027220 */ /* 0x000fe20000400000 */
[----:B------:R-:W2:Y:S01]  /*2b70*/  MUFU.EX2 R110, R110 ;  /* 0x0000006e006e7308 */ /* 0x000ea20000000800 */
[----:B------:R-:W-:Y:S01]  /*2b80*/  F2FP.F16.F32.PACK_AB R3, R12, R75 ;  /* 0x0000004b0c03723e */ /* 0x000fe200000000ff */
[----:B------:R-:W-:Y:S01]  /*2b90*/  FMUL R12, R148, UR19 ;  /* 0x00000013940c7c20 */ /* 0x000fe20008400000 */
[----:B---3--:R-:W-:Y:S01]  /*2ba0*/  @!P1 FMUL R108, R108, R108 ;  /* 0x0000006c6c6c9220 */ /* 0x008fe20000400000 */
[----:B------:R-:W-:Y:S01]  /*2bb0*/  F2FP.F16.F32.PACK_AB R29, R29, R2 ;  /* 0x000000021d1d723e */ /* 0x000fe200000000ff */
[----:B------:R-:W-:Y:S01]  /*2bc0*/  FMUL R2, R13, UR19 ;  /* 0x000000130d027c20 */ /* 0x000fe20008400000 */
[----:B------:R-:W-:Y:S01]  /*2bd0*/  @!P4 FMUL R20, R20, 0.5 ;  /* 0x3f0000001414c820 */ /* 0x000fe20000400000 */
[----:B------:R-:W-:Y:S01]  /*2be0*/  FMUL R28, R12, R33 ;  /* 0x000000210c1c7220 */ /* 0x000fe20000400000 */
[----:B------:R-:W3:Y:S01]  /*2bf0*/  MUFU.EX2 R111, R111 ;  /* 0x0000006f006f7308 */ /* 0x000ee20000000800 */
[----:B------:R-:W-:Y:S01]  /*2c00*/  FMUL R31, R2, R31 ;  /* 0x0000001f021f7220 */ /* 0x000fe20000400000 */
[----:B------:R-:W-:Y:S01]  /*2c10*/  FMUL R2, R14, UR19 ;  /* 0x000000130e027c20 */ /* 0x000fe20008400000 */
[----:B------:R-:W-:Y:S01]  /*2c20*/  FMUL R12, R15, UR19 ;  /* 0x000000130f0c7c20 */ /* 0x000fe20008400000 */
[----:B-1----:R-:W-:Y:S01]  /*2c30*/  @!P3 FMUL R109, R109, R109 ;  /* 0x0000006d6d6db220 */ /* 0x002fe20000400000 */
[----:B------:R-:W-:Y:S01]  /*2c40*/  FSETP.GEU.AND P3, PT, R73, -126, PT ;  /* 0xc2fc00004900780b */ /* 0x000fe20003f6e000 */
[----:B------:R-:W-:Y:S01]  /*2c50*/  FMUL R33, R2, R79 ;  /* 0x0000004f02217220 */ /* 0x000fe20000400000 */
[----:B------:R-:W-:Y:S01]  /*2c60*/  FMUL R2, R108, UR19 ;  /* 0x000000136c027c20 */ /* 0x000fe20008400000 */
[----:B------:R-:W1:Y:S01]  /*2c70*/  MUFU.EX2 R20, R20 ;  /* 0x0000001400147308 */ /* 0x000e620000000800 */
[----:B--2---:R-:W-:Y:S01]  /*2c80*/  @!P5 FMUL R110, R110, R110 ;  /* 0x0000006e6e6ed220 */ /* 0x004fe20000400000 */
[----:B------:R-:W-:Y:S01]  /*2c90*/  FSETP.GEU.AND P5, PT, R71, -126, PT ;  /* 0xc2fc00004700780b */ /* 0x000fe20003fae000 */
[----:B------:R-:W-:Y:S01]  /*2ca0*/  FMUL R12, R12, R35 ;  /* 0x000000230c0c7220 */ /* 0x000fe20000400000 */
[----:B------:R-:W-:Y:S01]  /*2cb0*/  FMUL R35, R2, R81 ;  /* 0x0000005102237220 */ /* 0x000fe20000400000 */
[----:B------:R-:W-:Y:S01]  /*2cc0*/  FMUL R2, R109, UR19 ;  /* 0x000000136d027c20 */ /* 0x000fe20008400000 */
[----:B------:R-:W-:-:S02]  /*2cd0*/  F2FP.F16.F32.PACK_AB R31, R28, R31 ;  /* 0x0000001f1c1f723e */ /* 0x000fc400000000ff */
[----:B------:R-:W-:Y:S01]  /*2ce0*/  F2FP.F16.F32.PACK_AB R33, R12, R33 ;  /* 0x000000210c21723e */ /* 0x000fe200000000ff */
[----:B---3--:R-:W-:Y:S01]  /*2cf0*/  @!P2 FMUL R111, R111, R111 ;  /* 0x0000006f6f6fa220 */ /* 0x008fe20000400000 */
[----:B------:R-:W-:Y:S01]  /*2d00*/  FSETP.GEU.AND P2, PT, R105, -126, PT ;  /* 0xc2fc00006900780b */ /* 0x000fe20003f4e000 */
[----:B------:R-:W-:Y:S01]  /*2d10*/  FMUL R38, R2, R37 ;  /* 0x0000002502267220 */ /* 0x000fe20000400000 */
[----:B------:R-:W-:Y:S01]  /*2d20*/  FMUL R2, R110, UR19 ;  /* 0x000000136e027c20 */ /* 0x000fe20008400000 */
[----:B------:R-:W-:Y:S01]  /*2d30*/  @!P3 FMUL R73, R73, 0.5 ;  /* 0x3f0000004949b820 */ /* 0x000fe20000400000 */
[----:B------:R-:W-:Y:S01]  /*2d40*/  FMUL R28, R111, UR19 ;  /* 0x000000136f1c7c20 */ /* 0x000fe20008400000 */
[----:B------:R-:W-:Y:S01]  /*2d50*/  @!P5 FMUL R71, R71, 0.5 ;  /* 0x3f0000004747d820 */ /* 0x000fe20000400000 */
[----:B------:R-:W-:Y:S01]  /*2d60*/  FMUL R37, R2, R83 ;  /* 0x0000005302257220 */ /* 0x000fe20000400000 */
[----:B-1----:R-:W-:Y:S01]  /*2d70*/  @!P4 FMUL R20, R20, R20 ;  /* 0x000000141414c220 */ /* 0x002fe20000400000 */
[----:B------:R-:W-:Y:S01]  /*2d80*/  FMUL R28, R28, R39 ;  /* 0x000000271c1c7220 */ /* 0x000fe20000400000 */
[----:B------:R-:W1:Y:S01]  /*2d90*/  MUFU.EX2 R73, R73 ;  /* 0x0000004900497308 */ /* 0x000e620000000800 */
[----:B------:R-:W-:Y:S01]  /*2da0*/  FSETP.GEU.AND P1, PT, R21, -126, PT ;  /* 0xc2fc00001500780b */ /* 0x000fe20003f2e000 */
[----:B------:R-:W-:Y:S01]  /*2db0*/  FMUL R2, R20, UR19 ;  /* 0x0000001314027c20 */ /* 0x000fe20008400000 */
[----:B------:R-:W-:Y:S01]  /*2dc0*/  FSETP.GEU.AND P4, PT, R22, -126, PT ;  /* 0xc2fc00001600780b */ /* 0x000fe20003f8e000 */
[----:B------:R-:W-:Y:S01]  /*2dd0*/  @!P2 FMUL R105, R105, 0.5 ;  /* 0x3f0000006969a820 */ /* 0x000fe20000400000 */
[----:B------:R-:W-:Y:S01]  /*2de0*/  F2FP.F16.F32.PACK_AB R35, R38, R35 ;  /* 0x000000232623723e */ /* 0x000fe200000000ff */
[----:B------:R-:W-:Y:S01]  /*2df0*/  FMUL R39, R2, R85 ;  /* 0x0000005502277220 */ /* 0x000fe20000400000 */
[----:B------:R-:W-:Y:S01]  /*2e00*/  F2FP.F16.F32.PACK_AB R37, R28, R37 ;  /* 0x000000251c25723e */ /* 0x000fe200000000ff */
[----:B------:R-:W2:Y:S06]  /*2e10*/  MUFU.EX2 R12, R107 ;  /* 0x0000006b000c7308 */ /* 0x000eac0000000800 */
[----:B------:R-:W-:-:S02]  /*2e20*/  @!P1 FMUL R21, R21, 0.5 ;  /* 0x3f00000015159820 */ /* 0x000fc40000400000 */
[----:B------:R-:W3:Y:S01]  /*2e30*/  MUFU.EX2 R71, R71 ;  /* 0x0000004700477308 */ /* 0x000ee20000000800 */
[----:B-1----:R-:W-:Y:S01]  /*2e40*/  @!P3 FMUL R73, R73, R73 ;  /* 0x000000494949b220 */ /* 0x002fe20000400000 */
[----:B------:R-:W-:Y:S01]  /*2e50*/  FSETP.GEU.AND P3, PT, R23, -126, PT ;  /* 0xc2fc00001700780b */ /* 0x000fe20003f6e000 */
[----:B------:R-:W-:-:S05]  /*2e60*/  @!P4 FMUL R22, R22, 0.5 ;  /* 0x3f0000001616c820 */ /* 0x000fca0000400000 */
[----:B------:R-:W1:Y:S01]  /*2e70*/  MUFU.EX2 R2, R105 ;  /* 0x0000006900027308 */ /* 0x000e620000000800 */
[----:B--2---:R-:W-:Y:S01]  /*2e80*/  @!P6 FMUL R12, R12, R12 ;  /* 0x0000000c0c0ce220 */ /* 0x004fe20000400000 */
[----:B------:R-:W-:-:S04]  /*2e90*/  FSETP.GEU.AND P6, PT, R16, -126, PT ;  /* 0xc2fc00001000780b */ /* 0x000fc80003fce000 */
[C---:B------:R-:W-:Y:S01]  /*2ea0*/  F2FP.F16.F32.PACK_AB R25, R12.reuse, R73 ;  /* 0x000000490c19723e */ /* 0x040fe200000000ff */
[----:B------:R-:W-:Y:S01]  /*2eb0*/  @!P3 FMUL R23, R23, 0.5 ;  /* 0x3f0000001717b820 */ /* 0x000fe20000400000 */
[----:B------:R-:W2:Y:S01]  /*2ec0*/  MUFU.EX2 R21, R21 ;  /* 0x0000001500157308 */ /* 0x000ea20000000800 */
[----:B---3--:R-:W-:Y:S01]  /*2ed0*/  @!P5 FMUL R71, R71, R71 ;  /* 0x000000474747d220 */ /* 0x008fe20000400000 */
[----:B------:R-:W-:Y:S01]  /*2ee0*/  FSETP.GEU.AND P5, PT, R17, -126, PT ;  /* 0xc2fc00001100780b */ /* 0x000fe20003fae000 */
[----:B------:R-:W-:Y:S01]  /*2ef0*/  FMUL R73, R73, UR19 ;  /* 0x0000001349497c20 */ /* 0x000fe20008400000 */
[----:B------:R-:W-:-:S03]  /*2f00*/  FMUL R12, R12, UR19 ;  /* 0x000000130c0c7c20 */ /* 0x000fc60008400000 */
[----:B------:R-:W-:Y:S01]  /*2f10*/  @!P6 FMUL R16, R16, 0.5 ;  /* 0x3f0000001010e820 */ /* 0x000fe20000400000 */
[----:B------:R-:W3:Y:S01]  /*2f20*/  MUFU.EX2 R23, R23 ;  /* 0x0000001700177308 */ /* 0x000ee20000000800 */
[----:B-1----:R-:W-:Y:S01]  /*2f30*/  @!P2 FMUL R2, R2, R2 ;  /* 0x000000020202a220 */ /* 0x002fe20000400000 */
[----:B------:R-:W-:Y:S01]  /*2f40*/  FSETP.GEU.AND P2, PT, R18, -126, PT ;  /* 0xc2fc00001200780b */ /* 0x000fe20003f4e000 */
[----:B------:R-:W-:Y:S01]  /*2f50*/  FMUL R73, R73, R120 ;  /* 0x0000007849497220 */ /* 0x000fe20000400000 */
[----:B------:R-:W-:Y:S02]  /*2f60*/  FMUL R12, R12, R121 ;  /* 0x000000790c0c7220 */ /* 0x000fe40000400000 */
[----:B------:R-:W-:Y:S01]  /*2f70*/  F2FP.F16.F32.PACK_AB R24, R2, R71 ;  /* 0x000000470218723e */ /* 0x000fe200000000ff */
[----:B------:R-:W-:Y:S01]  /*2f80*/  @!P5 FMUL R17, R17, 0.5 ;  /* 0x3f0000001111d820 */ /* 0x000fe20000400000 */
[----:B------:R-:W1:Y:S01]  /*2f90*/  MUFU.EX2 R22, R22 ;  /* 0x0000001600167308 */ /* 0x000e620000000800 */
[----:B--2---:R-:W-:Y:S01]  /*2fa0*/  @!P1 FMUL R21, R21, R21 ;  /* 0x0000001515159220 */ /* 0x004fe20000400000 */
[----:B------:R-:W-:Y:S01]  /*2fb0*/  WARPGROUP.ARRIVE ;  /* 0x00000000000079c5 */ /* 0x000fe20000000000 */
[----:B------:R-:W-:Y:S01]  /*2fc0*/  FSETP.GEU.AND P1, PT, R19, -126, PT ;  /* 0xc2fc00001300780b */ /* 0x000fe20003f2e000 */
[----:B------:R-:W-:-:S03]  /*2fd0*/  FMUL R71, R71, UR19 ;  /* 0x0000001347477c20 */ /* 0x000fc60008400000 */
[----:B------:R-:W-:Y:S01]  /*2fe0*/  @!P2 FMUL R18, R18, 0.5 ;  /* 0x3f0000001212a820 */ /* 0x000fe20000400000 */
[----:B------:R-:W-:Y:S01]  /*2ff0*/  HGMMA.64x16x16.F32 R88, R24, gdesc[UR12].tnspB, R88, gsb0 ;  /* 0x4020000c18587df0 */ /* 0x000fe20008000858 */
[----:B------:R-:W2:Y:S01]  /*3000*/  MUFU.EX2 R16, R16 ;  /* 0x0000001000107308 */ /* 0x000ea20000000800 */
[----:B---3--:R-:W-:Y:S01]  /*3010*/  @!P3 FMUL R23, R23, R23 ;  /* 0x000000171717b220 */ /* 0x008fe20000400000 */
[----:B------:R-:W-:Y:S01]  /*3020*/  UIADD3 UR14, UR17, 0x20, URZ ;  /* 0x00000020110e7890 */ /* 0x000fe2000fffe03f */
[----:B------:R-:W-:Y:S01]  /*3030*/  FSETP.GEU.AND P3, PT, R8, -126, PT ;  /* 0xc2fc00000800780b */ /* 0x000fe20003f6e000 */
[----:B------:R-:W-:Y:S01]  /*3040*/  UMOV UR15, 0xc0000010 ;  /* 0xc0000010000f7882 */ /* 0x000fe20000000000 */
[----:B------:R-:W-:Y:S02]  /*3050*/  FMUL R71, R71, R0 ;  /* 0x0000000047477220 */ /* 0x000fe40000400000 */
[----:B------:R-:W-:Y:S01]  /*3060*/  @!P1 FMUL R19, R19, 0.5 ;  /* 0x3f00000013139820 */ /* 0x000fe20000400000 */
[----:B-1----:R-:W-:Y:S01]  /*3070*/  @!P4 FMUL R22, R22, R22 ;  /* 0x000000161616c220 */ /* 0x002fe20000400000 */
[----:B------:R-:W-:Y:S01]  /*3080*/  FSETP.GEU.AND P4, PT, R9, -126, PT ;  /* 0xc2fc00000900780b */ /* 0x000fe20003f8e000 */
[----:B------:R-:W1:Y:S06]  /*3090*/  MUFU.EX2 R17, R17 ;  /* 0x0000001100117308 */ /* 0x000e6c0000000800 */
[----:B------:R-:W-:Y:S01]  /*30a0*/  @!P3 FMUL R8, R8, 0.5 ;  /* 0x3f0000000808b820 */ /* 0x000fe20000400000 */
[----:B--2---:R-:W-:Y:S01]  /*30b0*/  @!P6 FMUL R16, R16, R16 ;  /* 0x000000101010e220 */ /* 0x004fe20000400000 */
[----:B------:R-:W2:Y:S01]  /*30c0*/  MUFU.EX2 R18, R18 ;  /* 0x0000001200127308 */ /* 0x000ea20000000800 */
[----:B------:R-:W-:-:S03]  /*30d0*/  FSETP.GEU.AND P6, PT, R10, -126, PT ;  /* 0xc2fc00000a00780b */ /* 0x000fc60003fce000 */
[----:B------:R-:W-:-:S04]  /*30e0*/  @!P4 FMUL R9, R9, 0.5 ;  /* 0x3f0000000909c820 */ /* 0x000fc80000400000 */
[----:B------:R-:W3:Y:S01]  /*30f0*/  MUFU.EX2 R19, R19 ;  /* 0x0000001300137308 */ /* 0x000ee20000000800 */
[----:B-1----:R-:W-:Y:S01]  /*3100*/  @!P5 FMUL R17, R17, R17 ;  /* 0x000000111111d220 */ /* 0x002fe20000400000 */
[----:B------:R-:W-:-:S04]  /*3110*/  FSETP.GEU.AND P5, PT, R11, -126, PT ;  /* 0xc2fc00000b00780b */ /* 0x000fc80003fae000 */
[----:B------:R-:W-:Y:S02]  /*3120*/  @!P6 FMUL R10, R10, 0.5 ;  /* 0x3f0000000a0ae820 */ /* 0x000fe40000400000 */
[----:B------:R-:W1:Y:S01]  /*3130*/  MUFU.EX2 R8, R8 ;  /* 0x0000000800087308 */ /* 0x000e620000000800 */
[----:B--2---:R-:W-:Y:S01]  /*3140*/  @!P2 FMUL R18, R18, R18 ;  /* 0x000000121212a220 */ /* 0x004fe20000400000 */
[----:B------:R-:W-:Y:S01]  /*3150*/  FSETP.GEU.AND P2, PT, R4, -126, PT ;  /* 0xc2fc00000400780b */ /* 0x000fe20003f4e000 */
[----:B------:R-:W-:Y:S02]  /*3160*/  WARPGROUP.DEPBAR.LE gsb0, 0x0 ;  /* 0x00008000000079c5 */ /* 0x000fe40000010000 */
[----:B------:R-:W-:Y:S01]  /*3170*/  FMUL R24, R21, UR19 ;  /* 0x0000001315187c20 */ /* 0x000fe20008400000 */
[----:B------:R-:W-:Y:S01]  /*3180*/  FMUL R25, R22, UR19 ;  /* 0x0000001316197c20 */ /* 0x000fe20008400000 */
[----:B------:R-:W-:Y:S01]  /*3190*/  F2FP.F16.F32.PACK_AB R27, R111, R110 ;  /* 0x0000006e6f1b723e */ /* 0x000fe200000000ff */
[----:B------:R-:W2:Y:S01]  /*31a0*/  MUFU.EX2 R9, R9 ;  /* 0x0000000900097308 */ /* 0x000ea20000000800 */
[----:B------:R-:W-:Y:S01]  /*31b0*/  FMUL R26, R24, R41 ;  /* 0x00000029181a7220 */ /* 0x000fe20000400000 */
[----:B------:R-:W-:Y:S01]  /*31c0*/  FMUL R24, R23, UR19 ;  /* 0x0000001317187c20 */ /* 0x000fe20008400000 */
[----:B------:R-:W-:Y:S01]  /*31d0*/  FMUL R42, R25, R42 ;  /* 0x0000002a192a7220 */ /* 0x000fe20000400000 */
[----:B------:R-:W-:Y:S01]  /*31e0*/  F2FP.F16.F32.PACK_AB R25, R15, R14 ;  /* 0x0000000e0f19723e */ /* 0x000fe200000000ff */
[----:B---3--:R-:W-:Y:S01]  /*31f0*/  @!P1 FMUL R19, R19, R19 ;  /* 0x0000001313139220 */ /* 0x008fe20000400000 */
[----:B------:R-:W-:Y:S01]  /*3200*/  FMUL R43, R24, R43 ;  /* 0x0000002b182b7220 */ /* 0x000fe20000400000 */
[----:B------:R-:W-:Y:S01]  /*3210*/  FMUL R24, R16, UR19 ;  /* 0x0000001310187c20 */ /* 0x000fe20008400000 */
[----:B------:R-:W-:Y:S01]  /*3220*/  F2FP.F16.F32.PACK_AB R39, R26, R39 ;  /* 0x000000271a27723e */ /* 0x000fe200000000ff */
[----:B-1----:R-:W-:Y:S01]  /*3230*/  @!P3 FMUL R8, R8, R8 ;  /* 0x000000080808b220 */ /* 0x002fe20000400000 */
[----:B------:R-:W-:Y:S01]  /*3240*/  F2FP.F16.F32.PACK_AB R26, R109, R108 ;  /* 0x0000006c6d1a723e */ /* 0x000fe200000000ff */
[----:B------:R-:W-:Y:S01]  /*3250*/  FMUL R87, R24, R87 ;  /* 0x0000005718577220 */ /* 0x000fe20000400000 */
[----:B------:R-:W-:Y:S01]  /*3260*/  F2FP.F16.F32.PACK_AB R24, R148, R13 ;  /* 0x0000000d9418723e */ /* 0x000fe200000000ff */
[----:B------:R-:W-:Y:S01]  /*3270*/  @!P5 FMUL R11, R11, 0.5 ;  /* 0x3f0000000b0bd820 */ /* 0x000fe20000400000 */
[----:B------:R-:W-:Y:S01]  /*3280*/  FSETP.GEU.AND P1, PT, R5, -126, PT ;  /* 0xc2fc00000500780b */ /* 0x000fe20003f2e000 */
[----:B------:R-:W-:Y:S01]  /*3290*/  @!P2 FMUL R4, R4, 0.5 ;  /* 0x3f0000000404a820 */ /* 0x000fe20000400000 */
[----:B------:R-:W-:Y:S01]  /*32a0*/  WARPGROUP.ARRIVE ;  /* 0x00000000000079c5 */ /* 0x000fe20000000000 */
[----:B--2---:R-:W-:Y:S01]  /*32b0*/  @!P4 FMUL R9, R9, R9 ;  /* 0x000000090909c220 */ /* 0x004fe20000400000 */
[----:B------:R-:W-:Y:S01]  /*32c0*/  FSETP.GEU.AND P3, PT, R6, -126, PT ;  /* 0xc2fc00000600780b */ /* 0x000fe20003f6e000 */
[----:B------:R-:W1:Y:S01]  /*32d0*/  MUFU.EX2 R10, R10 ;  /* 0x0000000a000a7308 */ /* 0x000e620000000800 */
[----:B------:R-:W-:Y:S01]  /*32e0*/  FSETP.GEU.AND P4, PT, R7, -126, PT ;  /* 0xc2fc00000700780b */ /* 0x000fe20003f8e000 */
[----:B------:R-:W-:Y:S01]  /*32f0*/  FMUL R13, R17, UR19 ;  /* 0x00000013110d7c20 */ /* 0x000fe20008400000 */
[----:B------:R-:W-:Y:S01]  /*3300*/  HGMMA.64x16x16.F32 R88, R24, gdesc[UR12].tnspB, R88, gsb0 ;  /* 0x4020000c18587df0 */ /* 0x000fe20008000858 */
[----:B------:R-:W-:Y:S01]  /*3310*/  UIADD3 UR14, UR17, 0x40, URZ ;  /* 0x00000040110e7890 */ /* 0x000fe2000fffe03f */
[----:B------:R-:W-:Y:S01]  /*3320*/  FMUL R14, R18, UR19 ;  /* 0x00000013120e7c20 */ /* 0x000fe20008400000 */
[----:B------:R-:W-:Y:S01]  /*3330*/  UMOV UR15, 0xc0000010 ;  /* 0xc0000010000f7882 */ /* 0x000fe20000000000 */
[----:B------:R-:W-:Y:S01]  /*3340*/  FMUL R30, R13, R30 ;  /* 0x0000001e0d1e7220 */ /* 0x000fe20000400000 */
[----:B------:R-:W-:Y:S01]  /*3350*/  @!P1 FMUL R5, R5, 0.5 ;  /* 0x3f00000005059820 */ /* 0x000fe20000400000 */
[----:B------:R-:W2:Y:S01]  /*3360*/  MUFU.EX2 R11, R11 ;  /* 0x0000000b000b7308 */ /* 0x000ea20000000800 */
[----:B------:R-:W-:Y:S01]  /*3370*/  FMUL R13, R19, UR19 ;  /* 0x00000013130d7c20 */ /* 0x000fe20008400000 */
[----:B------:R-:W-:Y:S01]  /*3380*/  FMUL R115, R14, R115 ;  /* 0x000000730e737220 */ /* 0x000fe20000400000 */
[----:B------:R-:W-:-:S02]  /*3390*/  @!P3 FMUL R6, R6, 0.5 ;  /* 0x3f0000000606b820 */ /* 0x000fc40000400000 */
[----:B------:R-:W-:Y:S01]  /*33a0*/  @!P4 FMUL R7, R7, 0.5 ;  /* 0x3f0000000707c820 */ /* 0x000fe20000400000 */
[----:B------:R-:W-:Y:S01]  /*33b0*/  FMUL R32, R13, R32 ;  /* 0x000000200d207220 */ /* 0x000fe20000400000 */
[----:B------:R-:W-:Y:S01]  /*33c0*/  FMUL R13, R8, UR19 ;  /* 0x00000013080d7c20 */ /* 0x000fe20008400000 */
[----:B------:R-:W3:Y:S01]  /*33d0*/  MUFU.EX2 R4, R4 ;  /* 0x0000000400047308 */ /* 0x000ee20000000800 */
[----:B-1----:R-:W-:Y:S02]  /*33e0*/  @!P6 FMUL R10, R10, R10 ;  /* 0x0000000a0a0ae220 */ /* 0x002fe40000400000 */
[----:B------:R-:W-:Y:S01]  /*33f0*/  FMUL R48, R13, R48 ;  /* 0x000000300d307220 */ /* 0x000fe20000400000 */
[----:B------:R-:W-:Y:S01]  /*3400*/  FMUL R13, R9, UR19 ;  /* 0x00000013090d7c20 */ /* 0x000fe20008400000 */
[----:B------:R-:W-:-:S03]  /*3410*/  FMUL R14, R10, UR19 ;  /* 0x000000130a0e7c20 */ /* 0x000fc60008400000 */
[----:B------:R-:W1:Y:S01]  /*3420*/  MUFU.EX2 R5, R5 ;  /* 0x0000000500057308 */ /* 0x000e620000000800 */
[----:B--2---:R-:W-:Y:S01]  /*3430*/  @!P5 FMUL R11, R11, R11 ;  /* 0x0000000b0b0bd220 */ /* 0x004fe20000400000 */
[----:B------:R-:W-:Y:S01]  /*3440*/  FMUL R15, R13, R34 ;  /* 0x000000220d0f7220 */ /* 0x000fe20000400000 */
[----:B------:R-:W-:Y:S02]  /*3450*/  FMUL R14, R14, R45 ;  /* 0x0000002d0e0e7220 */ /* 0x000fe40000400000 */
[----:B------:R-:W-:-:S03]  /*3460*/  FMUL R13, R11, UR19 ;  /* 0x000000130b0d7c20 */ /* 0x000fc60008400000 */
[----:B------:R-:W2:Y:S01]  /*3470*/  MUFU.EX2 R6, R6 ;  /* 0x0000000600067308 */ /* 0x000ea20000000800 */
[----:B---3--:R-:W-:Y:S01]  /*3480*/  @!P2 FMUL R4, R4, R4 ;  /* 0x000000040404a220 */ /* 0x008fe20000400000 */
[----:B------:R-:W-:Y:S01]  /*3490*/  FMUL R13, R13, R36 ;  /* 0x000000240d0d7220 */ /* 0x000fe20000400000 */
[----:B------:R-:W-:-:S04]  /*34a0*/  ISETP.NE.AND P2, PT, RZ, UR9, PT ;  /* 0x00000009ff007c0c */ /* 0x000fc8000bf45270 */
[----:B------:R-:W-:Y:S01]  /*34b0*/  F2FP.F16.F32.PACK_AB R41, R13, R14 ;  /* 0x0000000e0d29723e */ /* 0x000fe200000000ff */
[----:B------:R-:W3:Y:S01]  /*34c0*/  MUFU.EX2 R7, R7 ;  /* 0x0000000700077308 */ /* 0x000ee20000000800 */
[----:B-1----:R-:W-:Y:S01]  /*34d0*/  @!P1 FMUL R5, R5, R5 ;  /* 0x0000000505059220 */ /* 0x002fe20000400000 */
[----:B------:R-:W-:Y:S01]  /*34e0*/  FMUL R13, R2, UR19 ;  /* 0x00000013020d7c20 */ /* 0x000fe20008400000 */
[----:B------:R-:W-:Y:S02]  /*34f0*/  WARPGROUP.DEPBAR.LE gsb0, 0x0 ;  /* 0x00008000000079c5 */ /* 0x000fe40000010000 */
[----:B------:R-:W-:Y:S01]  /*3500*/  F2FP.F16.F32.PACK_AB R24, R21, R20 ;  /* 0x000000141518723e */ /* 0x000fe200000000ff */
[----:B------:R-:W-:Y:S01]  /*3510*/  FMUL R56, R13, R56 ;  /* 0x000000380d387220 */ /* 0x000fe20000400000 */
[----:B------:R-:W-:Y:S01]  /*3520*/  F2FP.F16.F32.PACK_AB R25, R23, R22 ;  /* 0x000000161719723e */ /* 0x000fe200000000ff */
[----:B--2---:R-:W-:Y:S01]  /*3530*/  @!P3 FMUL R6, R6, R6 ;  /* 0x000000060606b220 */ /* 0x004fe20000400000 */
[----:B------:R-:W-:Y:S01]  /*3540*/  F2FP.F16.F32.PACK_AB R26, R17, R16 ;  /* 0x00000010111a723e */ /* 0x000fe200000000ff */
[----:B------:R-:W-:Y:S01]  /*3550*/  FMUL R13, R4, UR19 ;  /* 0x00000013040d7c20 */ /* 0x000fe20008400000 */
[----:B------:R-:W-:Y:S01]  /*3560*/  F2FP.F16.F32.PACK_AB R27, R19, R18 ;  /* 0x00000012131b723e */ /* 0x000fe200000000ff */
[----:B------:R-:W-:Y:S01]  /*3570*/  FMUL R0, R5, UR19 ;  /* 0x0000001305007c20 */ /* 0x000fe20008400000 */
[----:B------:R-:W-:Y:S01]  /*3580*/  F2FP.F16.F32.PACK_AB R23, R15, R48 ;  /* 0x000000300f17723e */ /* 0x000fe200000000ff */
[----:B------:R-:W-:Y:S01]  /*3590*/  FMUL R15, R6, UR19 ;  /* 0x00000013060f7c20 */ /* 0x000fe20008400000 */
[----:B------:R-:W-:Y:S01]  /*35a0*/  WARPGROUP.ARRIVE ;  /* 0x00000000000079c5 */ /* 0x000fe20000000000 */
[----:B---3--:R-:W-:Y:S01]  /*35b0*/  @!P4 FMUL R7, R7, R7 ;  /* 0x000000070707c220 */ /* 0x008fe20000400000 */
[----:B------:R-:W-:Y:S01]  /*35c0*/  F2FP.F16.F32.PACK_AB R17, R43, R42 ;  /* 0x0000002a2b11723e */ /* 0x000fe200000000ff */
[----:B------:R-:W-:Y:S01]  /*35d0*/  FMUL R43, R13, R52 ;  /* 0x000000340d2b7220 */ /* 0x000fe20000400000 */
[----:B------:R-:W-:Y:S01]  /*35e0*/  FMUL R0, R0, R53 ;  /* 0x0000003500007220 */ /* 0x000fe20000400000 */
[----:B------:R-:W-:Y:S01]  /*35f0*/  FMUL R2, R7, UR19 ;  /* 0x0000001307027c20 */ /* 0x000fe20008400000 */
[----:B------:R-:W-:Y:S01]  /*3600*/  HGMMA.64x16x16.F32 R88, R24, gdesc[UR12].tnspB, R88, gsb0 ;  /* 0x4020000c18587df0 */ /* 0x000fe20008000858 */
[----:B------:R-:W-:Y:S01]  /*3610*/  UIADD3 UR14, UR17, 0x60, URZ ;  /* 0x00000060110e7890 */ /* 0x000fe2000fffe03f */
[----:B------:R-:W-:Y:S01]  /*3620*/  FMUL R45, R15, R54 ;  /* 0x000000360f2d7220 */ /* 0x000fe20000400000 */
[----:B------:R-:W-:Y:S01]  /*3630*/  UMOV UR15, 0xc0000010 ;  /* 0xc0000010000f7882 */ /* 0x000fe20000000000 */
[----:B------:R-:W-:Y:S01]  /*3640*/  FMUL R2, R2, R55 ;  /* 0x0000003702027220 */ /* 0x000fe20000400000 */
[----:B------:R-:W-:-:S02]  /*3650*/  F2FP.F16.F32.PACK_AB R19, R30, R87 ;  /* 0x000000571e13723e */ /* 0x000fc400000000ff */
[----:B------:R-:W-:Y:S02]  /*3660*/  F2FP.F16.F32.PACK_AB R21, R32, R115 ;  /* 0x000000732015723e */ /* 0x000fe400000000ff */
[----:B------:R-:W-:Y:S02]  /*3670*/  F2FP.F16.F32.PACK_AB R13, R56, R71 ;  /* 0x00000047380d723e */ /* 0x000fe400000000ff */
[----:B------:R-:W-:Y:S02]  /*3680*/  F2FP.F16.F32.PACK_AB R15, R12, R73 ;  /* 0x000000490c0f723e */ /* 0x000fe400000000ff */
[----:B------:R-:W-:Y:S02]  /*3690*/  F2FP.F16.F32.PACK_AB R43, R0, R43 ;  /* 0x0000002b002b723e */ /* 0x000fe400000000ff */
[----:B------:R-:W-:Y:S01]  /*36a0*/  F2FP.F16.F32.PACK_AB R45, R2, R45 ;  /* 0x0000002d022d723e */ /* 0x000fe200000000ff */
[----:B------:R-:W-:Y:S02]  /*36b0*/  WARPGROUP.DEPBAR.LE gsb0, 0x0 ;  /* 0x00008000000079c5 */ /* 0x000fe40000010000 */
[----:B------:R-:W-:-:S02]  /*36c0*/  F2FP.F16.F32.PACK_AB R24, R9, R8 ;  /* 0x000000080918723e */ /* 0x000fc400000000ff */
[----:B------:R-:W-:Y:S02]  /*36d0*/  F2FP.F16.F32.PACK_AB R25, R11, R10 ;  /* 0x0000000a0b19723e */ /* 0x000fe400000000ff */
[----:B------:R-:W-:Y:S02]  /*36e0*/  F2FP.F16.F32.PACK_AB R26, R5, R4 ;  /* 0x00000004051a723e */ /* 0x000fe400000000ff */
[----:B------:R-:W-:-:S04]  /*36f0*/  F2FP.F16.F32.PACK_AB R27, R7, R6 ;  /* 0x00000006071b723e */ /* 0x000fc800000000ff */
[----:B------:R-:W-:-:S06]  /*3700*/  WARPGROUP.ARRIVE ;  /* 0x00000000000079c5 */ /* 0x000fcc0000000000 */
[----:B------:R-:W-:Y:S03]  /*3710*/  HGMMA.64x16x16.F32 R88, R24, gdesc[UR12].tnspB, R88, gsb0 ;  /* 0x4020000c18587df0 */ /* 0x000fe60008000858 */
[----:B------:R-:W-:Y:S02]  /*3720*/  WARPGROUP.DEPBAR.LE gsb0, 0x0 ;  /* 0x00008000000079c5 */ /* 0x000fe40000010000 */
[----:B------:R-:W-:Y:S05]  /*3730*/  @P2 BRA `(.L_x_26) ;  /* 0x0000000000142947 */ /* 0x000fea0003800000 */
[----:B------:R-:W-:Y:S01]  /*3740*/  ULEA UR14, UR36, UR37, 0x1 ;  /* 0x00000025240e7291 */ /* 0x000fe2000f8e083f */
[----:B------:R-:W-:-:S03]  /*3750*/  SHF.L.U32 R0, R122, 0x1f, RZ ;  /* 0x0000001f7a007819 */ /* 0x000fc600000006ff */
[----:B------:R-:W-:-:S09]  /*3760*/  ULEA UR14, UR14, UR39, 0x3 ;  /* 0x000000270e0e7291 */ /* 0x000fd2000f8e183f */
[----:B------:R-:W1:Y:S02]  /*3770*/  SYNCS.PHASECHK.TRANS64.TRYWAIT P1, [UR14+0xa4a0], R0 ;  /* 0x00a4a000ff0075a7 */ /* 0x000e64000802014e */
[----:B-1----:R-:W-:Y:S05]  /*3780*/  @!P1 BRA `(.L_x_27) ;  /* 0x0000004000a89947 */ /* 0x002fea0003800000 */
.L_x_26:
[----:B------:R2:W-:Y:S04]  /*3790*/  STS [R134+0x2000], R13 ;  /* 0x0020000d86007388 */ /* 0x0005e80000000800 */
        /* <DEDUP_REMOVED lines=14> */
[----:B------:R2:W-:Y:S01]  /*3880*/  STS [R134+0x2780], R45 ;  /* 0x0027802d86007388 */ /* 0x0005e20000000800 */
[----:B------:R-:W-:Y:S01]  /*3890*/  @!PT LDS RZ, [RZ] ;  /* 0x00000000fffff984 */ /* 0x000fe20000000800 */
[----:B------:R-:W-:Y:S01]  /*38a0*/  @!PT LDS RZ, [RZ] ;  /* 0x00000000fffff984 */ /* 0x000fe20000000800 */
[----:B------:R-:W-:Y:S01]  /*38b0*/  @!PT LDS RZ, [RZ] ;  /* 0x00000000fffff984 */ /* 0x000fe20000000800 */
[----:B------:R-:W-:Y:S01]  /*38c0*/  @!PT LDS RZ, [RZ] ;  /* 0x00000000fffff984 */ /* 0x000fe20000000800 */
[----:B------:R3:W-:Y:S06]  /*38d0*/  MEMBAR.ALL.CTA ;  /* 0x0000000000007992 */ /* 0x0007ec0000008000 */
[----:B---3--:R-:W3:Y:S01]  /*38e0*/  FENCE.VIEW.ASYNC.S ;  /* 0x00000000000073c6 */ /* 0x008ee20000000000 */
[----:B------:R-:W-:Y:S05]  /*38f0*/  @P2 BRA `(.L_x_28) ;  /* 0x0000000000242947 */ /* 0x000fea0003800000 */
[----:B------:R-:W-:Y:S02]  /*3900*/  USHF.L.U32 UR14, UR36, 0x1, URZ ;  /* 0x00000001240e7899 */ /* 0x000fe4000800063f */
[----:B------:R-:W-:Y:S02]  /*3910*/  UIADD3 UR36, UR36, 0x1, URZ ;  /* 0x0000000124247890 */ /* 0x000fe4000fffe03f */
[----:B------:R-:W-:Y:S02]  /*3920*/  ULOP3.LUT UR14, UR14, 0xfffffffe, UR26, 0xe2, !UPT ;  /* 0xfffffffe0e0e7892 */ /* 0x000fe4000f8ee21a */
[----:B------:R-:W-:Y:S02]  /*3930*/  UISETP.NE.AND UP0, UPT, UR36, 0x2, UPT ;  /* 0x000000022400788c */ /* 0x000fe4000bf05270 */
[----:B------:R-:W-:Y:S02]  /*3940*/  ULEA UR14, UR14, UR39, 0x3 ;  /* 0x000000270e0e7291 */ /* 0x000fe4000f8e183f */
[----:B------:R-:W-:-:S07]  /*3950*/  USEL UR36, UR36, URZ, UP0 ;  /* 0x0000003f24247287 */ /* 0x000fce0008000000 */
[----:B---3--:R-:W-:Y:S01]  /*3960*/  SYNCS.ARRIVE.TRANS64.A1T0 RZ, [UR14+0xa4a0], RZ ;  /* 0x00a4a0ffffff79a7 */ /* 0x008fe2000810000e */
[----:B------:R-:W-:-:S06]  /*3970*/  USEL UR14, URZ, 0x1, UP0 ;  /* 0x000000013f0e7887 */ /* 0x000fcc0008000000 */
[----:B------:R-:W-:-:S07]  /*3980*/  LOP3.LUT R122, R122, UR14, RZ, 0x3c, !PT ;  /* 0x0000000e7a7a7c12 */ /* 0x000fce000f8e3cff */
.L_x_28:
[----:B------:R-:W-:-:S06]  /*3990*/  UISETP.NE.AND UP0, UPT, UR9, 0x1, UPT ;  /* 0x000000010900788c */ /* 0x000fcc000bf05270 */
[----:B------:R-:W-:-:S13]  /*39a0*/  PLOP3.LUT P1, PT, PT, PT, UP0, 0x80, 0x0 ;  /* 0x000000000000781c */ /* 0x000fda0003f2f008 */
[----:B------:R-:W-:Y:S05]  /*39b0*/  @!P1 BRA `(.L_x_29) ;  /* 0x0000000000a89947 */ /* 0x000fea0003800000 */
[----:B------:R-:W-:Y:S01]  /*39c0*/  ULEA UR27, UR27, UR22, 0x7 ;  /* 0x000000161b1b7291 */ /* 0x000fe2000f8e383f */
[----:B---3--:R-:W-:Y:S01]  /*39d0*/  WARPGROUP.ARRIVE ;  /* 0x00000000000079c5 */ /* 0x008fe20000000000 */
[----:B------:R-:W-:Y:S01]  /*39e0*/  ULEA UR14, UR9, UR12, 0x9 ;  /* 0x0000000c090e7291 */ /* 0x000fe2000f8e483f */
[----:B------:R-:W-:Y:S01]  /*39f0*/  UMOV UR19, 0xc0000010 ;  /* 0xc000001000137882 */ /* 0x000fe20000000000 */
[----:B------:R-:W-:Y:S01]  /*3a00*/  UMOV UR17, 0x40 ;  /* 0x0000004000117882 */ /* 0x000fe20000000000 */
[----:B------:R-:W-:Y:S02]  /*3a10*/  UISETP.NE.AND UP0, UPT, UR23, 0x3, UPT ;  /* 0x000000031700788c */ /* 0x000fe4000bf05270 */
[----:B------:R-:W-:Y:S02]  /*3a20*/  UMOV UR18, UR27 ;  /* 0x0000001b00127c82 */ /* 0x000fe40008000000 */
[----:B------:R-:W-:Y:S02]  /*3a30*/  UMOV UR16, UR14 ;  /* 0x0000000e00107c82 */ /* 0x000fe40008000000 */
[----:B------:R-:W-:Y:S01]  /*3a40*/  HGMMA.64x16x16.F32 R96, gdesc[UR16].tnspB, R96, gsb0 ;  /* 0x40200000106079f0 */ /* 0x000fe20008000860 */
[----:B------:R-:W-:Y:S01]  /*3a50*/  UIADD3 UR18, UR27, 0x20, URZ ;  /* 0x000000201b127890 */ /* 0x000fe2000fffe03f */
[----:B------:R-:W-:Y:S01]  /*3a60*/  PLOP3.LUT P2, PT, PT, PT, UP0, 0x80, 0x0 ;  /* 0x000000000000781c */ /* 0x000fe20003f4f008 */
[----:B------:R-:W-:Y:S01]  /*3a70*/  UIADD3 UR16, UR14, 0x10, URZ ;  /* 0x000000100e107890 */ /* 0x000fe2000fffe03f */
[----:B------:R-:W-:Y:S01]  /*3a80*/  UMOV UR19, 0xc0000010 ;  /* 0xc000001000137882 */ /* 0x000fe20000000000 */
[----:B------:R-:W-:Y:S01]  /*3a90*/  UMOV UR17, 0x40 ;  /* 0x0000004000117882 */ /* 0x000fe20000000000 */
[----:B------:R-:W-:-:S02]  /*3aa0*/  WARPGROUP.DEPBAR.LE gsb0, 0x0 ;  /* 0x00008000000079c5 */ /* 0x000fc40000010000 */
[----:B------:R-:W-:-:S06]  /*3ab0*/  WARPGROUP.ARRIVE ;  /* 0x00000000000079c5 */ /* 0x000fcc0000000000 */
[----:B------:R-:W-:Y:S01]  /*3ac0*/  HGMMA.64x16x16.F32 R96, gdesc[UR16].tnspB, R96, gsb0 ;  /* 0x40200000106079f0 */ /* 0x000fe20008000860 */
[----:B------:R-:W-:Y:S02]  /*3ad0*/  UIADD3 UR18, UR27, 0x40, URZ ;  /* 0x000000401b127890 */ /* 0x000fe4000fffe03f */
[----:B------:R-:W-:Y:S01]  /*3ae0*/  UIADD3 UR16, UR14, 0x20, URZ ;  /* 0x000000200e107890 */ /* 0x000fe2000fffe03f */
[----:B------:R-:W-:Y:S01]  /*3af0*/  UMOV UR19, 0xc0000010 ;  /* 0xc000001000137882 */ /* 0x000fe20000000000 */
[----:B------:R-:W-:Y:S01]  /*3b00*/  UMOV UR17, 0x40 ;  /* 0x0000004000117882 */ /* 0x000fe20000000000 */
[----:B------:R-:W-:Y:S02]  /*3b10*/  WARPGROUP.DEPBAR.LE gsb0, 0x0 ;  /* 0x00008000000079c5 */ /* 0x000fe40000010000 */
        /* <DEDUP_REMOVED lines=8> */
[----:B------:R-:W-:Y:S03]  /*3ba0*/  HGMMA.64x16x16.F32 R96, gdesc[UR16].tnspB, R96, gsb0 ;  /* 0x40200000106079f0 */ /* 0x000fe60008000860 */
[----:B------:R-:W-:Y:S02]  /*3bb0*/  WARPGROUP.DEPBAR.LE gsb0, 0x0 ;  /* 0x00008000000079c5 */ /* 0x000fe40000010000 */
[----:B------:R-:W-:Y:S05]  /*3bc0*/  @!P2 BRA `(.L_x_30) ;  /* 0x000000000004a947 */ /* 0x000fea0003800000 */
[----:B------:R-:W-:Y:S01]  /*3bd0*/  BPT.TRAP 0x1 ;  /* 0x000000040000795c */ /* 0x000fe20000300000 */
.L_x_30:
[----:B--2---:R-:W-:Y:S02]  /*3be0*/  LEA R3, R126, UR39, 0x3 ;  /* 0x000000277e037c11 */ /* 0x004fe4000f8e18ff */
[----:B-1----:R-:W-:-:S04]  /*3bf0*/  SHF.L.U32 R0, R125, 0x1f, RZ ;  /* 0x0000001f7d007819 */ /* 0x002fc800000006ff */
[----:B------:R-:W1:Y:S02]  /*3c00*/  SYNCS.PHASECHK.TRANS64.TRYWAIT P1, [R3+URZ+0xa490], R0 ;  /* 0x00a49000030075a7 */ /* 0x000e64000802017f */
[----:B-1----:R-:W-:Y:S05]  /*3c10*/  @!P1 BRA `(.L_x_31) ;  /* 0x0000003c009c9947 */ /* 0x002fea0003800000 */
.L_x_139:
[----:B------:R-:W-:Y:S05]  /*3c20*/  @!P2 BRA `(.L_x_32) ;  /* 0x000000000004a947 */ /* 0x000fea0003800000 */
[----:B------:R-:W-:Y:S01]  /*3c30*/  BPT.TRAP 0x1 ;  /* 0x000000040000795c */ /* 0x000fe20000300000 */
.L_x_32:
[----:B------:R3:W-:Y:S01]  /*3c40*/  SYNCS.ARRIVE.TRANS64.A1T0 RZ, [R3+URZ+0xa480], RZ ;  /* 0x00a480ff03ff79a7 */ /* 0x0007e2000810003f */
[----:B------:R-:W-:Y:S05]  /*3c50*/  BRA `(.L_x_33) ;  /* 0x0000000800747947 */ /* 0x000fea0003800000 */
.L_x_29:
[----:B------:R-:W-:Y:S01]  /*3c60*/  ULEA UR14, UR36, UR37, 0x1 ;  /* 0x00000025240e7291 */ /* 0x000fe2000f8e083f */
[----:B-1----:R-:W-:Y:S01]  /*3c70*/  SHF.L.U32 R0, R122, 0x1f, RZ ;  /* 0x0000001f7a007819 */ /* 0x002fe200000006ff */
[----:B------:R-:W-:Y:S02]  /*3c80*/  USHF.L.U32 UR15, UR24, 0x7, URZ ;  /* 0x00000007180f7899 */ /* 0x000fe4000800063f */
[----:B------:R-:W-:-:S09]  /*3c90*/  ULEA UR14, UR14, UR20, 0x3 ;  /* 0x000000140e0e7291 */ /* 0x000fd2000f8e183f */
[----:B---3--:R-:W1:Y:S02]  /*3ca0*/  SYNCS.PHASECHK.TRANS64.TRYWAIT P1, [UR14], R0 ;  /* 0x00000000ff0075a7 */ /* 0x008e64000802014e */
[----:B-1----:R-:W-:Y:S05]  /*3cb0*/  @!P1 BRA `(.L_x_34) ;  /* 0x0000003c00889947 */ /* 0x002fea0003800000 */
.L_x_140:
[----:B------:R-:W-:Y:S01]  /*3cc0*/  ULOP3.LUT UR30, UR15, 0x100, URZ, 0x3c, !UPT ;  /* 0x000001000f1e7892 */ /* 0x000fe2000f8e3c3f */
[----:B--2---:R-:W-:Y:S01]  /*3cd0*/  WARPGROUP.ARRIVE ;  /* 0x00000000000079c5 */ /* 0x004fe20000000000 */
[----:B------:R-:W-:Y:S02]  /*3ce0*/  ULOP3.LUT UR14, UR13, 0x400000, URZ, 0xfc, !UPT ;  /* 0x004000000d0e7892 */ /* 0x000fe4000f8efc3f */
[----:B------:R-:W-:Y:S01]  /*3cf0*/  UIADD3 UR18, UR21, UR30, URZ ;  /* 0x0000001e15127290 */ /* 0x000fe2000fffe03f */
[----:B------:R-:W-:Y:S01]  /*3d00*/  UMOV UR17, 0x8 ;  /* 0x0000000800117882 */ /* 0x000fe20000000000 */
[----:B------:R-:W-:Y:S01]  /*3d10*/  UMOV UR19, 0xc0000010 ;  /* 0xc000001000137882 */ /* 0x000fe20000000000 */
[----:B------:R-:W-:Y:S02]  /*3d20*/  ULEA UR27, UR27, UR22, 0x7 ;  /* 0x000000161b1b7291 */ /* 0x000fe4000f8e383f */
[----:B------:R-:W-:Y:S01]  /*3d30*/  UMOV UR16, UR14 ;  /* 0x0000000e00107c82 */ /* 0x000fe20008000000 */
[----:B------:R-:W-:-:S03]  /*3d40*/  UISETP.NE.AND UP0, UPT, UR23, 0x3, UPT ;  /* 0x000000031700788c */ /* 0x000fc6000bf05270 */
[----:B------:R-:W-:Y:S01]  /*3d50*/  HGMMA.64x16x16.F32 R24, gdesc[UR16].tnspA.tnspB, RZ, !UPT, gsb0 ;  /* 0x60200000101879f0 */ /* 0x000fe2000c0008ff */
[----:B------:R-:W-:Y:S02]  /*3d60*/  UIADD3 UR18, UR30, 0x20, UR21 ;  /* 0x000000201e127890 */ /* 0x000fe4000fffe015 */
[----:B------:R-:W-:Y:S01]  /*3d70*/  UIADD3 UR16, UR14, 0x80, URZ ;  /* 0x000000800e107890 */ /* 0x000fe2000fffe03f */
[----:B------:R-:W-:Y:S01]  /*3d80*/  PLOP3.LUT P1, PT, PT, PT, UP0, 0x80, 0x0 ;  /* 0x000000000000781c */ /* 0x000fe20003f2f008 */
[----:B------:R-:W-:Y:S01]  /*3d90*/  UMOV UR19, 0xc0000010 ;  /* 0xc000001000137882 */ /* 0x000fe20000000000 */
[----:B------:R-:W-:Y:S01]  /*3da0*/  UMOV UR17, 0x8 ;  /* 0x0000000800117882 */ /* 0x000fe20000000000 */
[----:B------:R-:W-:Y:S02]  /*3db0*/  WARPGROUP.DEPBAR.LE gsb0, 0x0 ;  /* 0x00008000000079c5 */ /* 0x000fe40000010000 */
[----:B------:R-:W-:-:S06]  /*3dc0*/  WARPGROUP.ARRIVE ;  /* 0x00000000000079c5 */ /* 0x000fcc0000000000 */
[----:B------:R-:W-:Y:S01]  /*3dd0*/  HGMMA.64x16x16.F32 R24, gdesc[UR16].tnspA.tnspB, R24, gsb0 ;  /* 0x60200000101879f0 */ /* 0x000fe20008000818 */
[----:B------:R-:W-:Y:S02]  /*3de0*/  UIADD3 UR18, UR30, 0x40, UR21 ;  /* 0x000000401e127890 */ /* 0x000fe4000fffe015 */
[----:B------:R-:W-:Y:S01]  /*3df0*/  UIADD3 UR16, UR14, 0x100, URZ ;  /* 0x000001000e107890 */ /* 0x000fe2000fffe03f */
        /* <DEDUP_REMOVED lines=12> */
[----:B------:R-:W-:Y:S02]  /*3ec0*/  UIADD3 UR18, UR21, UR15, URZ ;  /* 0x0000000f15127290 */ /* 0x000fe4000fffe03f */
        /* <DEDUP_REMOVED lines=24> */
[----:B------:R-:W-:Y:S01]  /*4050*/  UIADD3 UR14, UR12, 0x200, URZ ;  /* 0x000002000c0e7890 */ /* 0x000fe2000fffe03f */
[----:B------:R-:W-:Y:S02]  /*4060*/  WARPGROUP.DEPBAR.LE gsb0, 0x0 ;  /* 0x00008000000079c5 */ /* 0x000fe40000010000 */
[----:B------:R-:W-:-:S06]  /*4070*/  WARPGROUP.ARRIVE ;  /* 0x00000000000079c5 */ /* 0x000fcc0000000000 */
[----:B------:R-:W-:Y:S01]  /*4080*/  HGMMA.64x16x16.F32 R24, gdesc[UR16].tnspA.tnspB, R24, gsb0 ;  /* 0x60200000101879f0 */ /* 0x000fe20008000818 */
[----:B------:R-:W-:Y:S01]  /*4090*/  UMOV UR18, UR27 ;  /* 0x0000001b00127c82 */ /* 0x000fe20008000000 */
[----:B------:R-:W-:Y:S01]  /*40a0*/  UMOV UR19, 0xc0000010 ;  /* 0xc000001000137882 */ /* 0x000fe20000000000 */
[----:B------:R-:W-:Y:S01]  /*40b0*/  UMOV UR16, UR14 ;  /* 0x0000000e00107c82 */ /* 0x000fe20008000000 */
[----:B------:R-:W-:Y:S01]  /*40c0*/  UMOV UR17, 0x40 ;  /* 0x0000004000117882 */ /* 0x000fe20000000000 */
[----:B------:R-:W-:-:S04]  /*40d0*/  USHF.L.U32 UR14, UR36, 0x1, URZ ;  /* 0x00000001240e7899 */ /* 0x000fc8000800063f */
[----:B------:R-:W-:-:S04]  /*40e0*/  ULOP3.LUT UR26, UR14, 0xfffffffe, UR26, 0xe2, !UPT ;  /* 0xfffffffe0e1a7892 */ /* 0x000fc8000f8ee21a */
[----:B------:R-:W-:Y:S01]  /*40f0*/  ULEA UR26, UR26, UR20, 0x3 ;  /* 0x000000141a1a7291 */ /* 0x000fe2000f8e183f */
        /* <DEDUP_REMOVED lines=25> */
[----:B------:R-:W-:Y:S01]  /*4290*/  SYNCS.ARRIVE.TRANS64.A1T0 RZ, [UR26], RZ ;  /* 0x000000ffffff79a7 */ /* 0x000fe2000810001a */
[----:B------:R-:W-:Y:S05]  /*42a0*/  @!P1 BRA `(.L_x_35) ;  /* 0x0000000000049947 */ /* 0x000fea0003800000 */
[----:B------:R-:W-:Y:S01]  /*42b0*/  BPT.TRAP 0x1 ;  /* 0x000000040000795c */ /* 0x000fe20000300000 */
.L_x_35:
[----:B------:R-:W-:Y:S02]  /*42c0*/  LEA R10, R126, UR39, 0x3 ;  /* 0x000000277e0a7c11 */ /* 0x000fe4000f8e18ff */
[----:B-1----:R-:W-:-:S04]  /*42d0*/  SHF.L.U32 R3, R125, 0x1f, RZ ;  /* 0x0000001f7d037819 */ /* 0x002fc800000006ff */
[----:B------:R-:W1:Y:S02]  /*42e0*/  SYNCS.PHASECHK.TRANS64.TRYWAIT P2, [R10+URZ+0xa490], R3 ;  /* 0x00a490030a0075a7 */ /* 0x000e64000804017f */
[----:B-1----:R-:W-:Y:S05]  /*42f0*/  @!P2 BRA `(.L_x_36) ;  /* 0x000000380010a947 */ /* 0x002fea0003800000 */
.L_x_141:
[----:B------:R-:W2:Y:S01]  /*4300*/  S2UR UR16, SR_SWINHI ;  /* 0x00000000001079c3 */ /* 0x000ea20000002f00 */
[----:B-1----:R-:W-:-:S05]  /*4310*/  IMAD.SHL.U32 R3, R126, 0x400, RZ ;  /* 0x000004007e037824 */ /* 0x002fca00078e00ff */
[----:B------:R-:W-:Y:S02]  /*4320*/  IADD3 R0, P2, R132, R3, RZ ;  /* 0x0000000384007210 */ /* 0x000fe40007f5e0ff */
[----:B------:R-:W-:-:S04]  /*4330*/  SHF.R.S32.HI R3, RZ, 0x1f, R3 ;  /* 0x0000001fff037819 */ /* 0x000fc80000011403 */
[----:B------:R-:W-:Y:S01]  /*4340*/  LEA.HI.X.SX32 R5, R132, R3, 0x1, P2 ;  /* 0x0000000384057211 */ /* 0x000fe200010f0eff */
[----:B------:R-:W-:Y:S01]  /*4350*/  UMOV UR14, UR39 ;  /* 0x00000027000e7c82 */ /* 0x000fe20008000000 */
[----:B--2---:R-:W-:Y:S01]  /*4360*/  UMOV UR15, UR16 ;  /* 0x00000010000f7c82 */ /* 0x004fe20008000000 */
[----:B------:R-:W-:-:S04]  /*4370*/  LEA R9, P3, R0, UR14, 0x2 ;  /* 0x0000000e00097c11 */ /* 0x000fc8000f8610ff */
[C---:B------:R-:W-:Y:S02]  /*4380*/  IADD3 R3, P2, R9.reuse, 0x8000, RZ ;  /* 0x0000800009037810 */ /* 0x040fe40007f5e0ff */
[----:B------:R-:W-:Y:S02]  /*4390*/  LEA.HI.X R0, R0, UR15, R5, 0x2, P3 ;  /* 0x0000000f00007c11 */ /* 0x000fe400098f1405 */
[C---:B------:R-:W-:Y:S02]  /*43a0*/  IADD3 R5, P3, R9.reuse, 0x8200, RZ ;  /* 0x0000820009057810 */ /* 0x040fe40007f7e0ff */
[C---:B------:R-:W-:Y:S02]  /*43b0*/  IADD3 R7, P4, R9.reuse, 0x8020, RZ ;  /* 0x0000802009077810 */ /* 0x040fe40007f9e0ff */
[----:B------:R-:W-:Y:S02]  /*43c0*/  IADD3 R9, P5, R9, 0x8220, RZ ;  /* 0x0000822009097810 */ /* 0x000fe40007fbe0ff */
[----:B------:R-:W-:-:S02]  /*43d0*/  LOP3.LUT R2, R3, 0x180, RZ, 0xc0, !PT ;  /* 0x0000018003027812 */ /* 0x000fc400078ec0ff */
[----:B------:R-:W-:Y:S02]  /*43e0*/  LOP3.LUT R4, R5, 0x180, RZ, 0xc0, !PT ;  /* 0x0000018005047812 */ /* 0x000fe400078ec0ff */
[----:B------:R-:W-:Y:S02]  /*43f0*/  LOP3.LUT R6, R7, 0x180, RZ, 0xc0, !PT ;  /* 0x0000018007067812 */ /* 0x000fe400078ec0ff */
[----:B------:R-:W-:Y:S02]  /*4400*/  LOP3.LUT R8, R9, 0x180, RZ, 0xc0, !PT ;  /* 0x0000018009087812 */ /* 0x000fe400078ec0ff */
[----:B------:R-:W-:Y:S02]  /*4410*/  SHF.R.U64 R2, R2, 0x3, RZ ;  /* 0x0000000302027819 */ /* 0x000fe400000012ff */
[----:B------:R-:W-:Y:S02]  /*4420*/  SHF.R.U64 R4, R4, 0x3, RZ ;  /* 0x0000000304047819 */ /* 0x000fe400000012ff */
[----:B------:R-:W-:-:S02]  /*4430*/  SHF.R.U64 R6, R6, 0x3, RZ ;  /* 0x0000000306067819 */ /* 0x000fc400000012ff */
[----:B------:R-:W-:Y:S02]  /*4440*/  SHF.R.U64 R8, R8, 0x3, RZ ;  /* 0x0000000308087819 */ /* 0x000fe400000012ff */
[----:B------:R-:W-:Y:S01]  /*4450*/  LOP3.LUT R2, R2, R3, RZ, 0x3c, !PT ;  /* 0x0000000302027212 */ /* 0x000fe200078e3cff */
[--C-:B------:R-:W-:Y:S01]  /*4460*/  IMAD.X R3, RZ, RZ, R0.reuse, P2 ;  /* 0x000000ffff037224 */ /* 0x100fe200010e0600 */
[----:B------:R-:W-:Y:S01]  /*4470*/  LOP3.LUT R4, R4, R5, RZ, 0x3c, !PT ;  /* 0x0000000504047212 */ /* 0x000fe200078e3cff */
[--C-:B------:R-:W-:Y:S01]  /*4480*/  IMAD.X R5, RZ, RZ, R0.reuse, P3 ;  /* 0x000000ffff057224 */ /* 0x100fe200018e0600 */
[----:B------:R-:W-:Y:S01]  /*4490*/  LOP3.LUT R6, R6, R7, RZ, 0x3c, !PT ;  /* 0x0000000706067212 */ /* 0x000fe200078e3cff */
[--C-:B------:R-:W-:Y:S01]  /*44a0*/  IMAD.X R7, RZ, RZ, R0.reuse, P4 ;  /* 0x000000ffff077224 */ /* 0x100fe200020e0600 */
[----:B------:R-:W-:Y:S01]  /*44b0*/  LOP3.LUT R8, R8, R9, RZ, 0x3c, !PT ;  /* 0x0000000908087212 */ /* 0x000fe200078e3cff */
[----:B------:R-:W-:Y:S01]  /*44c0*/  IMAD.X R9, RZ, RZ, R0, P5 ;  /* 0x000000ffff097224 */ /* 0x000fe200028e0600 */
[----:B------:R1:W-:Y:S04]  /*44d0*/  ST.E desc[UR28][R2.64], R24 ;  /* 0x0000001802007985 */ /* 0x0003e8000c10191c */
[----:B------:R1:W-:Y:S04]  /*44e0*/  ST.E desc[UR28][R2.64+0x4], R25 ;  /* 0x0000041902007985 */ /* 0x0003e8000c10191c */
[----:B------:R1:W-:Y:S04]  /*44f0*/  ST.E desc[UR28][R4.64], R26 ;  /* 0x0000001a04007985 */ /* 0x0003e8000c10191c */
[----:B------:R1:W-:Y:S04]  /*4500*/  ST.E desc[UR28][R4.64+0x4], R27 ;  /* 0x0000041b04007985 */ /* 0x0003e8000c10191c */
[----:B------:R1:W-:Y:S04]  /*4510*/  ST.E desc[UR28][R6.64], R28 ;  /* 0x0000001c06007985 */ /* 0x0003e8000c10191c */
[----:B------:R1:W-:Y:S04]  /*4520*/  ST.E desc[UR28][R6.64+0x4], R29 ;  /* 0x0000041d06007985 */ /* 0x0003e8000c10191c */
[----:B------:R1:W-:Y:S04]  /*4530*/  ST.E desc[UR28][R8.64], R30 ;  /* 0x0000001e08007985 */ /* 0x0003e8000c10191c */
[----:B------:R1:W-:Y:S01]  /*4540*/  ST.E desc[UR28][R8.64+0x4], R31 ;  /* 0x0000041f08007985 */ /* 0x0003e2000c10191c */
[----:B------:R-:W-:Y:S01]  /*4550*/  @!PT LDS RZ, [RZ] ;  /* 0x00000000fffff984 */ /* 0x000fe20000000800 */
[----:B------:R-:W-:Y:S01]  /*4560*/  @!PT LDS RZ, [RZ] ;  /* 0x00000000fffff984 */ /* 0x000fe20000000800 */
[----:B------:R-:W-:Y:S01]  /*4570*/  @!PT LDS RZ, [RZ] ;  /* 0x00000000fffff984 */ /* 0x000fe20000000800 */
[----:B------:R-:W-:Y:S01]  /*4580*/  @!PT LDS RZ, [RZ] ;  /* 0x00000000fffff984 */ /* 0x000fe20000000800 */
[----:B------:R2:W-:Y:S06]  /*4590*/  MEMBAR.ALL.CTA ;  /* 0x0000000000007992 */ /* 0x0005ec0000008000 */
[----:B--2---:R-:W2:Y:S01]  /*45a0*/  FENCE.VIEW.ASYNC.S ;  /* 0x00000000000073c6 */ /* 0x004ea20000000000 */
[----:B------:R-:W-:Y:S05]  /*45b0*/  @!P1 BRA `(.L_x_37) ;  /* 0x0000000000049947 */ /* 0x000fea0003800000 */
[----:B------:R-:W-:Y:S01]  /*45c0*/  BPT.TRAP 0x1 ;  /* 0x000000040000795c */ /* 0x000fe20000300000 */
.L_x_37:
[----:B--2---:R2:W-:Y:S01]  /*45d0*/  SYNCS.ARRIVE.TRANS64.A1T0 RZ, [R10+URZ+0xa480], RZ ;  /* 0x00a480ff0aff79a7 */ /* 0x0045e2000810003f */
[----:B------:R-:W-:-:S04]  /*45e0*/  UIADD3 UR36, UR36, 0x1, URZ ;  /* 0x0000000124247890 */ /* 0x000fc8000fffe03f */
[----:B------:R-:W-:-:S04]  /*45f0*/  UISETP.NE.AND UP0, UPT, UR36, 0x2, UPT ;  /* 0x000000022400788c */ /* 0x000fc8000bf05270 */
[----:B------:R-:W-:Y:S02]  /*4600*/  USEL UR14, URZ, 0x1, UP0 ;  /* 0x000000013f0e7887 */ /* 0x000fe40008000000 */
[----:B------:R-:W-:-:S04]  /*4610*/  USEL UR36, UR36, URZ, UP0 ;  /* 0x0000003f24247287 */ /* 0x000fc80008000000 */
[----:B------:R-:W-:-:S08]  /*4620*/  LOP3.LUT R122, R122, UR14, RZ, 0x3c, !PT ;  /* 0x0000000e7a7a7c12 */ /* 0x000fd0000f8e3cff */
.L_x_33:
[C---:B-1----:R-:W-:Y:S01]  /*4630*/  VIADD R0, R126.reuse, 0x1 ;  /* 0x000000017e007836 */ /* 0x042fe20000000000 */
[----:B------:R-:W-:-:S04]  /*4640*/  ISETP.NE.AND P2, PT, R126, 0x1, PT ;  /* 0x000000017e00780c */ /* 0x000fc80003f45270 */
[C---:B------:R-:W-:Y:S02]  /*4650*/  ISETP.NE.AND P1, PT, R0.reuse, 0x2, PT ;  /* 0x000000020000780c */ /* 0x040fe40003f25270 */
[----:B------:R-:W-:Y:S02]  /*4660*/  SEL R2, RZ, 0x1, P2 ;  /* 0x00000001ff027807 */ /* 0x000fe40001000000 */
[----:B------:R-:W-:Y:S02]  /*4670*/  SEL R126, R0, RZ, P1 ;  /* 0x000000ff007e7207 */ /* 0x000fe40000800000 */
[----:B------:R-:W-:Y:S01]  /*4680*/  LOP3.LUT R125, R125, R2, RZ, 0x3c, !PT ;  /* 0x000000027d7d7212 */ /* 0x000fe200078e3cff */
[----:B------:R-:W-:Y:S06]  /*4690*/  @!P0 BRA `(.L_x_38) ;  /* 0x0000000000048947 */ /* 0x000fec0003800000 */
[----:B------:R-:W-:Y:S01]  /*46a0*/  BPT.TRAP 0x1 ;  /* 0x000000040000795c */ /* 0x000fe20000300000 */
.L_x_38:
[----:B------:R-:W-:Y:S02]  /*46b0*/  UISETP.GT.U32.AND UP0, UPT, UR4, 0x1, UPT ;  /* 0x000000010400788c */ /* 0x000fe4000bf04070 */
[----:B------:R-:W-:-:S04]  /*46c0*/  ULEA UR14, UR6, UR39, 0x3 ;  /* 0x00000027060e7291 */ /* 0x000fc8000f8e183f */
[----:B------:R-:W-:Y:S01]  /*46d0*/  UIADD3 UR14, UR14, 0xa420, URZ ;  /* 0x0000a4200e0e7890 */ /* 0x000fe2000fffe03f */
[----:B------:R-:W-:-:S03]  /*46e0*/  PLOP3.LUT P1, PT, PT, PT, UP0, 0x80, 0x0 ;  /* 0x000000000000781c */ /* 0x000fc60003f2f008 */
[----:B------:R-:W-:-:S09]  /*46f0*/  UPRMT UR14, URZ, 0x654, UR14 ;  /* 0x000006543f0e7896 */ /* 0x000fd2000800000e */
[----:B------:R-:W-:Y:S01]  /*4700*/  SYNCS.ARRIVE.TRANS64.RED.A1T0 RZ, [UR14], RZ ;  /* 0x000000ffffff79a7 */ /* 0x000fe2000810040e */
[----:B------:R-:W-:Y:S05]  /*4710*/  @P1 BRA `(.L_x_39) ;  /* 0x0000000000041947 */ /* 0x000fea0003800000 */
[----:B------:R-:W-:Y:S01]  /*4720*/  BPT.TRAP 0x1 ;  /* 0x000000040000795c */ /* 0x000fe20000300000 */
.L_x_39:
[----:B------:R-:W-:-:S04]  /*4730*/  UIADD3 UR6, UR6, 0x1, URZ ;  /* 0x0000000106067890 */ /* 0x000fc8000fffe03f */
[----:B------:R-:W-:-:S04]  /*4740*/  UISETP.NE.AND UP0, UPT, UR6, 0x4, UPT ;  /* 0x000000040600788c */ /* 0x000fc8000bf05270 */
[----:B------:R-:W-:Y:S01]  /*4750*/  USEL UR14, UR6, URZ, UP0 ;  /* 0x0000003f060e7287 */ /* 0x000fe20008000000 */
[----:B------:R-:W-:Y:S11]  /*4760*/  @!P0 BRA `(.L_x_40) ;  /* 0x0000000000048947 */ /* 0x000ff60003800000 */
[----:B------:R-:W-:Y:S01]  /*4770*/  BPT.TRAP 0x1 ;  /* 0x000000040000795c */ /* 0x000fe20000300000 */
.L_x_40:
[----:B------:R-:W-:-:S04]  /*4780*/  ULEA UR6, UR14, UR39, 0x3 ;  /* 0x000000270e067291 */ /* 0x000fc8000f8e183f */
[----:B------:R-:W-:-:S04]  /*4790*/  UIADD3 UR6, UR6, 0xa420, URZ ;  /* 0x0000a42006067890 */ /* 0x000fc8000fffe03f */
[----:B------:R-:W-:-:S09]  /*47a0*/  UPRMT UR6, URZ, 0x654, UR6 ;  /* 0x000006543f067896 */ /* 0x000fd20008000006 */
[----:B------:R-:W-:Y:S01]  /*47b0*/  SYNCS.ARRIVE.TRANS64.RED.A1T0 RZ, [UR6], RZ ;  /* 0x000000ffffff79a7 */ /* 0x000fe20008100406 */
[----:B------:R-:W-:Y:S05]  /*47c0*/  @P1 BRA `(.L_x_41) ;  /* 0x0000000000041947 */ /* 0x000fea0003800000 */
[----:B------:R-:W-:Y:S01]  /*47d0*/  BPT.TRAP 0x1 ;  /* 0x000000040000795c */ /* 0x000fe20000300000 */
.L_x_41:
[----:B------:R-:W-:Y:S01]  /*47e0*/  UIADD3 UR25, UR25, 0x1, URZ ;  /* 0x0000000119197890 */ /* 0x000fe2000fffe03f */
[C---:B------:R-:W-:Y:S01]  /*47f0*/  ISETP.GT.AND P1, PT, R135.reuse, 0x1, PT ;  /* 0x000000018700780c */ /* 0x040fe20003f24270 */
[----:B------:R-:W-:Y:S01]  /*4800*/  UIADD3 UR6, UR14, 0x1, URZ ;  /* 0x000000010e067890 */ /* 0x000fe2000fffe03f */
[----:B------:R-:W-:Y:S01]  /*4810*/  VIADD R136, R136, 0x40 ;  /* 0x0000004088887836 */ /* 0x000fe20000000000 */
[----:B------:R-:W-:Y:S01]  /*4820*/  UISETP.NE.AND UP0, UPT, UR25, 0x4, UPT ;  /* 0x000000041900788c */ /* 0x000fe2000bf05270 */
[----:B------:R-:W-:Y:S01]  /*4830*/  VIADD R135, R135, 0xffffffff ;  /* 0xffffffff87877836 */ /* 0x000fe20000000000 */
[----:B------:R-:W-:Y:S02]  /*4840*/  UISETP.NE.AND UP1, UPT, UR6, 0x4, UPT ;  /* 0x000000040600788c */ /* 0x000fe4000bf25270 */
[----:B------:R-:W-:Y:S02]  /*4850*/  USEL UR14, URZ, 0x1, UP0 ;  /* 0x000000013f0e7887 */ /* 0x000fe40008000000 */
[----:B------:R-:W-:-:S02]  /*4860*/  UIADD3 UR5, UR5, 0x1, URZ ;  /* 0x0000000105057890 */ /* 0x000fc4000fffe03f */
[----:B------:R-:W-:Y:S02]  /*4870*/  USEL UR6, UR6, URZ, UP1 ;  /* 0x0000003f06067287 */ /* 0x000fe40008800000 */
[----:B------:R-:W-:Y:S01]  /*4880*/  USEL UR27, UR25, URZ, UP0 ;  /* 0x0000003f191b7287 */ /* 0x000fe20008000000 */
[----:B------:R-:W-:Y:S01]  /*4890*/  LOP3.LUT R137, R137, UR14, RZ, 0x3c, !PT ;  /* 0x0000000e89897c12 */ /* 0x000fe2000f8e3cff */
[----:B------:R-:W-:Y:S10]  /*48a0*/  @P1 BRA `(.L_x_42) ;  /* 0xffffffc800701947 */ /* 0x000ff4000383ffff */
.L_x_18:
[----:B------:R-:W-:Y:S05]  /*48b0*/  @!P0 BRA `(.L_x_43) ;  /* 0x0000000000048947 */ /* 0x000fea0003800000 */
[----:B-1----:R-:W-:Y:S01]  /*48c0*/  BPT.TRAP 0x1 ;  /* 0x000000040000795c */ /* 0x002fe20000300000 */
.L_x_43:
[----:B------:R-:W-:Y:S02]  /*48d0*/  UISETP.GT.U32.AND UP0, UPT, UR4, 0x1, UPT ;  /* 0x000000010400788c */ /* 0x000fe4000bf04070 */
[----:B------:R-:W-:-:S04]  /*48e0*/  UIADD3 UR5, UR8, 0xa460, URZ ;  /* 0x0000a46008057890 */ /* 0x000fc8000fffe03f */
[----:B------:R-:W-:Y:S01]  /*48f0*/  PLOP3.LUT P1, PT, PT, PT, UP0, 0x80, 0x0 ;  /* 0x000000000000781c */ /* 0x000fe20003f2f008 */
[----:B------:R-:W-:-:S09]  /*4900*/  UPRMT UR5, URZ, 0x654, UR5 ;  /* 0x000006543f057896 */ /* 0x000fd20008000005 */
[----:B------:R-:W-:Y:S03]  /*4910*/  SYNCS.ARRIVE.TRANS64.RED.A1T0 RZ, [UR5], RZ ;  /* 0x000000ffffff79a7 */ /* 0x000fe60008100405 */
[----:B------:R-:W-:Y:S05]  /*4920*/  @P1 BRA `(.L_x_44) ;  /* 0x0000000000041947 */ /* 0x000fea0003800000 */
[----:B-1----:R-:W-:Y:S01]  /*4930*/  BPT.TRAP 0x1 ;  /* 0x000000040000795c */ /* 0x002fe20000300000 */
.L_x_44:
[----:B------:R-:W-:Y:S05]  /*4940*/  @!P0 BRA `(.L_x_45) ;  /* 0x0000000000048947 */ /* 0x000fea0003800000 */
[----:B-1----:R-:W-:Y:S01]  /*4950*/  BPT.TRAP 0x1 ;  /* 0x000000040000795c */ /* 0x002fe20000300000 */
.L_x_45:
[----:B------:R-:W-:-:S04]  /*4960*/  UIADD3 UR8, UR8, 0xa468, URZ ;  /* 0x0000a46808087890 */ /* 0x000fc8000fffe03f */
[----:B------:R-:W-:-:S09]  /*4970*/  UPRMT UR8, URZ, 0x654, UR8 ;  /* 0x000006543f087896 */ /* 0x000fd20008000008 */
[----:B------:R-:W-:Y:S01]  /*4980*/  SYNCS.ARRIVE.TRANS64.RED.A1T0 RZ, [UR8], RZ ;  /* 0x000000ffffff79a7 */ /* 0x000fe20008100408 */
[----:B------:R-:W-:Y:S05]  /*4990*/  @P1 BRA `(.L_x_46) ;  /* 0x0000000000041947 */ /* 0x000fea0003800000 */
[----:B-1----:R-:W-:Y:S01]  /*49a0*/  BPT.TRAP 0x1 ;  /* 0x000000040000795c */ /* 0x002fe20000300000 */
.L_x_46:
[----:B------:R-:W-:-:S04]  /*49b0*/  ULOP3.LUT UR7, UR7, 0x2, URZ, 0xfc, !UPT ;  /* 0x0000000207077892 */ /* 0x000fc8000f8efc3f */
[----:B------:R-:W-:-:S06]  /*49c0*/  UISETP.NE.AND UP0, UPT, UR7, 0x3, UPT ;  /* 0x000000030700788c */ /* 0x000fcc000bf05270 */
[----:B------:R-:W-:-:S13]  /*49d0*/  PLOP3.LUT P1, PT, PT, PT, UP0, 0x80, 0x0 ;  /* 0x000000000000781c */ /* 0x000fda0003f2f008 */
[----:B------:R-:W-:Y:S05]  /*49e0*/  @!P1 BRA `(.L_x_47) ;  /* 0x0000000000049947 */ /* 0x000fea0003800000 */
[----:B-1----:R-:W-:Y:S01]  /*49f0*/  BPT.TRAP 0x1 ;  /* 0x000000040000795c */ /* 0x002fe20000300000 */
.L_x_47:
[----:B---3--:R-:W-:Y:S02]  /*4a00*/  LEA R3, R126, UR39, 0x3 ;  /* 0x000000277e037c11 */ /* 0x008fe4000f8e18ff */
[----:B------:R-:W-:-:S04]  /*4a10*/  SHF.L.U32 R0, R125, 0x1f, RZ ;  /* 0x0000001f7d007819 */ /* 0x000fc800000006ff */
[----:B------:R-:W3:Y:S02]  /*4a20*/  SYNCS.PHASECHK.TRANS64.TRYWAIT P0, [R3+URZ+0xa490], R0 ;  /* 0x00a49000030075a7 */ /* 0x000ee4000800017f */
[----:B---3--:R-:W-:Y:S05]  /*4a30*/  @!P0 BRA `(.L_x_48) ;  /* 0x0000003000548947 */ /* 0x008fea0003800000 */
.L_x_142:
[----:B------:R-:W-:Y:S05]  /*4a40*/  @!P1 BRA `(.L_x_49) ;  /* 0x0000000000049947 */ /* 0x000fea0003800000 */
[----:B-1----:R-:W-:Y:S01]  /*4a50*/  BPT.TRAP 0x1 ;  /* 0x000000040000795c */ /* 0x002fe20000300000 */
.L_x_49:
[----:B------:R-:W-:-:S05]  /*4a60*/  VIADD R126, R126, 0x1 ;  /* 0x000000017e7e7836 */ /* 0x000fca0000000000 */
[----:B------:R-:W-:-:S04]  /*4a70*/  ISETP.NE.AND P0, PT, R126, 0x2, PT ;  /* 0x000000027e00780c */ /* 0x000fc80003f05270 */
[----:B---3--:R-:W-:Y:S02]  /*4a80*/  SEL R0, RZ, 0x1, P0 ;  /* 0x00000001ff007807 */ /* 0x008fe40000000000 */
[----:B------:R-:W-:Y:S02]  /*4a90*/  SEL R126, R126, RZ, P0 ;  /* 0x000000ff7e7e7207 */ /* 0x000fe40000000000 */
[----:B------:R-:W-:Y:S02]  /*4aa0*/  LOP3.LUT R0, R125, R0, RZ, 0x3c, !PT ;  /* 0x000000007d007212 */ /* 0x000fe400078e3cff */
[----:B------:R-:W-:Y:S02]  /*4ab0*/  LEA R3, R126, UR39, 0x3 ;  /* 0x000000277e037c11 */ /* 0x000fe4000f8e18ff */
[----:B------:R-:W-:-:S04]  /*4ac0*/  SHF.L.U32 R0, R0, 0x1f, RZ ;  /* 0x0000001f00007819 */ /* 0x000fc800000006ff */
[----:B------:R-:W3:Y:S02]  /*4ad0*/  SYNCS.PHASECHK.TRANS64.TRYWAIT P0, [R3+URZ+0xa490], R0 ;  /* 0x00a49000030075a7 */ /* 0x000ee4000800017f */
[----:B---3--:R-:W-:Y:S05]  /*4ae0*/  @!P0 BRA `(.L_x_50) ;  /* 0x00000030003c8947 */ /* 0x008fea0003800000 */
.L_x_143:
[----:B------:R-:W-:Y:S01]  /*4af0*/  ULEA UR4, UR36, UR37, 0x1 ;  /* 0x0000002524047291 */ /* 0x000fe2000f8e083f */
[----:B------:R-:W-:Y:S02]  /*4b00*/  SHF.L.U32 R122, R122, 0x1f, RZ ;  /* 0x0000001f7a7a7819 */ /* 0x000fe400000006ff */
[----:B---3--:R-:W-:Y:S01]  /*4b10*/  MOV R0, RZ ;  /* 0x000000ff00007202 */ /* 0x008fe20000000f00 */
[----:B------:R-:W-:-:S03]  /*4b20*/  ULEA UR4, UR4, UR39, 0x3 ;  /* 0x0000002704047291 */ /* 0x000fc6000f8e183f */
[----:B------:R-:W-:-:S06]  /*4b30*/  LOP3.LUT P1, RZ, R0, 0x9f, RZ, 0xc0, !PT ;  /* 0x0000009f00ff7812 */ /* 0x000fcc000782c0ff */
[----:B------:R-:W3:Y:S02]  /*4b40*/  SYNCS.PHASECHK.TRANS64.TRYWAIT P0, [UR4+0xa4a0], R122 ;  /* 0x00a4a07aff0075a7 */ /* 0x000ee40008000144 */
[----:B---3--:R-:W-:Y:S05]  /*4b50*/  @!P0 BRA `(.L_x_51) ;  /* 0x0000003000348947 */ /* 0x008fea0003800000 */
.L_x_144:
[----:B------:R-:W-:Y:S05]  /*4b60*/  @!P1 BRA `(.L_x_52) ;  /* 0x0000000000409947 */ /* 0x000fea0003800000 */
[----:B------:R-:W-:Y:S01]  /*4b70*/  MOV R0, 0x0 ;  /* 0x0000000000007802 */ /* 0x000fe20000000f00 */
[----:B------:R-:W-:Y:S01]  /*4b80*/  ULDC.64 UR4, c[0x4][0x68] ;  /* 0x01001a0000047ab9 */ /* 0x000fe20000000a00 */
[----:B------:R-:W-:Y:S01]  /*4b90*/  ULDC.64 UR6, c[0x4][0x8] ;  /* 0x0100020000067ab9 */ /* 0x000fe20000000a00 */
[----:B------:R-:W-:Y:S01]  /*4ba0*/  IMAD.U32 R4, RZ, RZ, UR4 ;  /* 0x00000004ff047e24 */ /* 0x000fe2000f8e00ff */
[----:B---3--:R3:W4:Y:S01]  /*4bb0*/  LDC.64 R2, c[0x4][R0] ;  /* 0x0100000000027b82 */ /* 0x0087220000000a00 */
[----:B------:R-:W-:Y:S01]  /*4bc0*/  IMAD.U32 R5, RZ, RZ, UR5 ;  /* 0x00000005ff057e24 */ /* 0x000fe2000f8e00ff */
[----:B------:R-:W-:Y:S01]  /*4bd0*/  ULDC.64 UR4, c[0x4][0x70] ;  /* 0x01001c0000047ab9 */ /* 0x000fe20000000a00 */
[----:B--2---:R-:W-:Y:S02]  /*4be0*/  IMAD.U32 R10, RZ, RZ, UR6 ;  /* 0x00000006ff0a7e24 */ /* 0x004fe4000f8e00ff */
[----:B------:R-:W-:Y:S02]  /*4bf0*/  IMAD.U32 R6, RZ, RZ, UR4 ;  /* 0x00000004ff067e24 */ /* 0x000fe4000f8e00ff */
[----:B------:R-:W-:-:S02]  /*4c00*/  IMAD.U32 R7, RZ, RZ, UR5 ;  /* 0x00000005ff077e24 */ /* 0x000fc4000f8e00ff */
[----:B------:R-:W-:Y:S02]  /*4c10*/  IMAD.U32 R11, RZ, RZ, UR7 ;  /* 0x00000007ff0b7e24 */ /* 0x000fe4000f8e00ff */
[----:B------:R-:W-:Y:S02]  /*4c20*/  IMAD.MOV.U32 R8, RZ, RZ, 0x70 ;  /* 0x00000070ff087424 */ /* 0x000fe400078e00ff */
[----:B------:R-:W-:Y:S02]  /*4c30*/  IMAD.MOV.U32 R12, RZ, RZ, 0x1 ;  /* 0x00000001ff0c7424 */ /* 0x000fe400078e00ff */
[----:B---3--:R-:W-:-:S07]  /*4c40*/  IMAD.MOV.U32 R13, RZ, RZ, RZ ;  /* 0x000000ffff0d7224 */ /* 0x008fce00078e00ff */
[----:B------:R-:W-:-:S07]  /*4c50*/  LEPC R20, `(.L_x_52) ;  /* 0x000000001014794e */ /* 0x000fce0000000000 */
[----:B-1--4-:R-:W-:Y:S05]  /*4c60*/  CALL.ABS.NOINC R2 ;  /* 0x0000000002007343 */ /* 0x012fea0003c00000 */
.L_x_52:
[----:B------:R-:W-:Y:S02]  /*4c70*/  IMAD.U32 R16, RZ, RZ, UR39 ;  /* 0x00000027ff107e24 */ /* 0x000fe4000f8e00ff */
[----:B---3--:R-:W-:-:S04]  /*4c80*/  IMAD.U32 R3, RZ, RZ, UR37 ;  /* 0x00000025ff037e24 */ /* 0x008fc8000f8e00ff */
[----:B------:R-:W-:-:S05]  /*4c90*/  IMAD R16, R3, 0x1200, R16 ;  /* 0x0000120003107824 */ /* 0x000fca00078e0210 */
[----:B------:R-:W-:-:S13]  /*4ca0*/  LOP3.LUT P0, RZ, R16, 0x90, RZ, 0xc0, !PT ;  /* 0x0000009010ff7812 */ /* 0x000fda000780c0ff */
[----:B------:R-:W-:Y:S05]  /*4cb0*/  @!P0 BRA `(.L_x_53) ;  /* 0x0000000000408947 */ /* 0x000fea0003800000 */
[----:B------:R-:W-:Y:S01]  /*4cc0*/  MOV R0, 0x0 ;  /* 0x0000000000007802 */ /* 0x000fe20000000f00 */
[----:B------:R-:W-:Y:S01]  /*4cd0*/  ULDC.64 UR4, c[0x4][0x68] ;  /* 0x01001a0000047ab9 */ /* 0x000fe20000000a00 */
[----:B------:R-:W-:Y:S01]  /*4ce0*/  ULDC.64 UR6, c[0x4][0x8] ;  /* 0x0100020000067ab9 */ /* 0x000fe20000000a00 */
[----:B------:R-:W-:Y:S01]  /*4cf0*/  IMAD.U32 R4, RZ, RZ, UR4 ;  /* 0x00000004ff047e24 */ /* 0x000fe2000f8e00ff */
[----:B------:R3:W4:Y:S01]  /*4d00*/  LDC.64 R2, c[0x4][R0] ;  /* 0x0100000000027b82 */ /* 0x0007220000000a00 */
        /* <DEDUP_REMOVED lines=11> */
.L_x_53:
[----:B------:R-:W3:Y:S01]  /*4dc0*/  S2R R6, SR_TID.X ;  /* 0x0000000000067919 */ /* 0x000ee20000002100 */
[----:B------:R-:W-:Y:S02]  /*4dd0*/  F2FP.F16.F32.PACK_AB R96, R97, R96 ;  /* 0x000000606160723e */ /* 0x000fe400000000ff */
[----:B------:R-:W-:Y:S02]  /*4de0*/  F2FP.F16.F32.PACK_AB R97, R99, R98 ;  /* 0x000000626361723e */ /* 0x000fe400000000ff */
[----:B------:R-:W-:Y:S02]  /*4df0*/  F2FP.F16.F32.PACK_AB R98, R101, R100 ;  /* 0x000000646562723e */ /* 0x000fe400000000ff */
[----:B------:R-:W-:Y:S02]  /*4e00*/  F2FP.F16.F32.PACK_AB R99, R103, R102 ;  /* 0x000000666763723e */ /* 0x000fe400000000ff */
[C---:B---3--:R-:W-:Y:S01]  /*4e10*/  LOP3.LUT R0, R6.reuse, 0x7f, RZ, 0xc0, !PT ;  /* 0x0000007f06007812 */ /* 0x048fe200078ec0ff */
[C---:B------:R-:W-:Y:S01]  /*4e20*/  IMAD.SHL.U32 R2, R6.reuse, 0x10, RZ ;  /* 0x0000001006027824 */ /* 0x040fe200078e00ff */
[----:B------:R-:W-:Y:S01]  /*4e30*/  SHF.R.U32.HI R4, RZ, 0x1, R6 ;  /* 0x00000001ff047819 */ /* 0x000fe20000011606 */
[----:B------:R-:W-:-:S02]  /*4e40*/  IMAD.SHL.U32 R5, R6, 0x8, RZ ;  /* 0x0000000806057824 */ /* 0x000fc400078e00ff */
[----:B------:R-:W-:Y:S01]  /*4e50*/  VIADD R18, R0, 0x1f ;  /* 0x0000001f00127836 */ /* 0x000fe20000000000 */
[----:B------:R-:W-:Y:S01]  /*4e60*/  LOP3.LUT R3, R2, 0x40, RZ, 0xc0, !PT ;  /* 0x0000004002037812 */ /* 0x000fe200078ec0ff */
[----:B------:R-:W-:Y:S01]  /*4e70*/  IMAD.SHL.U32 R0, R6, 0x2, RZ ;  /* 0x0000000206007824 */ /* 0x000fe200078e00ff */
[----:B------:R-:W-:Y:S02]  /*4e80*/  LOP3.LUT R5, R5, 0x300, RZ, 0xc0, !PT ;  /* 0x0000030005057812 */ /* 0x000fe400078ec0ff */
[----:B------:R-:W-:Y:S02]  /*4e90*/  ISETP.GT.U32.AND P1, PT, R18, 0x3e, PT ;  /* 0x0000003e1200780c */ /* 0x000fe40003f24070 */
[----:B------:R-:W-:Y:S02]  /*4ea0*/  LOP3.LUT R3, R3, 0x8, R4, 0xf8, !PT ;  /* 0x0000000803037812 */ /* 0x000fe400078ef804 */
[----:B------:R-:W-:Y:S02]  /*4eb0*/  LOP3.LUT R5, R5, 0x30, R2, 0xf8, !PT ;  /* 0x0000003005057812 */ /* 0x000fe400078ef802 */
[----:B------:R-:W-:-:S02]  /*4ec0*/  LOP3.LUT R0, R3, 0x8, R0, 0x78, !PT ;  /* 0x0000000803007812 */ /* 0x000fc400078e7800 */
[----:B------:R-:W-:Y:S02]  /*4ed0*/  LOP3.LUT R5, R5, 0x80, R2, 0xf8, !PT ;  /* 0x0000008005057812 */ /* 0x000fe400078ef802 */
[----:B------:R-:W-:Y:S02]  /*4ee0*/  P2R R2, PR, RZ, 0x2 ;  /* 0x00000002ff027803 */ /* 0x000fe40000000000 */
[----:B------:R-:W-:Y:S02]  /*4ef0*/  LOP3.LUT R17, R5, R0, RZ, 0xfc, !PT ;  /* 0x0000000005117212 */ /* 0x000fe400078efcff */
[----:B------:R-:W-:Y:S01]  /*4f00*/  MOV R2, RZ ;  /* 0x000000ff00027202 */ /* 0x000fe20000000f00 */
[----:B------:R-:W-:Y:S06]  /*4f10*/  @P1 BRA `(.L_x_54) ;  /* 0x0000000000041947 */ /* 0x000fec0003800000 */
[----:B------:R-:W-:-:S04]  /*4f20*/  DEPBAR.LE SB0, 0x0 ;  /* 0x000080000000791a */ /* 0x000fc80000000000 */
.L_x_54:
[----:B------:R-:W-:Y:S05]  /*4f30*/  WARPSYNC.ALL ;  /* 0x0000000000007948 */ /* 0x000fea0003800000 */
[----:B------:R-:W-:Y:S01]  /*4f40*/  BAR.SYNC.DEFER_BLOCKING 0x1, 0x80 ;  /* 0x0042000000007b1d */ /* 0x000fe20000010000 */
[----:B------:R-:W-:Y:S01]  /*4f50*/  IMAD R0, R17, 0x2, R16 ;  /* 0x0000000211007824 */ /* 0x000fe200078e0210 */
[----:B------:R-:W-:-:S04]  /*4f60*/  LOP3.LUT P0, RZ, R2, 0x9f, RZ, 0xc0, !PT ;  /* 0x0000009f02ff7812 */ /* 0x000fc8000780c0ff */
[----:B------:R-:W-:Y:S01]  /*4f70*/  BSSY B0, `(.L_x_55) ;  /* 0x0000014000007945 */ /* 0x000fe20003800000 */
[----:B------:R3:W-:Y:S01]  /*4f80*/  STSM.16.M88.4 [R0], R96 ;  /* 0x0000006000007844 */ /* 0x0007e20000000200 */
[----:B------:R-:W-:Y:S01]  /*4f90*/  @!PT LDS RZ, [RZ] ;  /* 0x00000000fffff984 */ /* 0x000fe20000000800 */
[----:B------:R-:W-:Y:S01]  /*4fa0*/  @!PT LDS RZ, [RZ] ;  /* 0x00000000fffff984 */ /* 0x000fe20000000800 */
[----:B------:R-:W-:Y:S01]  /*4fb0*/  @!PT LDS RZ, [RZ] ;  /* 0x00000000fffff984 */ /* 0x000fe20000000800 */
[----:B------:R-:W-:Y:S01]  /*4fc0*/  @!PT LDS RZ, [RZ] ;  /* 0x00000000fffff984 */ /* 0x000fe20000000800 */
[----:B------:R4:W-:Y:S06]  /*4fd0*/  MEMBAR.ALL.CTA ;  /* 0x0000000000007992 */ /* 0x0009ec0000008000 */
[----:B----4-:R-:W4:Y:S02]  /*4fe0*/  FENCE.VIEW.ASYNC.S ;  /* 0x00000000000073c6 */ /* 0x010f240000000000 */
[----:B----4-:R-:W-:Y:S06]  /*4ff0*/  BAR.SYNC.DEFER_BLOCKING 0x1, 0x80 ;  /* 0x0042000000007b1d */ /* 0x010fec0000010000 */
[----:B------:R-:W-:Y:S05]  /*5000*/  @P1 BRA `(.L_x_56) ;  /* 0x0000000000281947 */ /* 0x000fea0003800000 */
[----:B------:R-:W-:Y:S01]  /*5010*/  S2UR UR12, SR_CTAID.Z ;  /* 0x00000000000c79c3 */ /* 0x000fe20000002700 */
[----:B------:R-:W-:Y:S01]  /*5020*/  ULDC.64 UR4, c[0x0][0x198] ;  /* 0x0000660000047ab9 */ /* 0x000fe20000000a00 */
[----:B------:R-:W-:Y:S01]  /*5030*/  R2UR UR8, R16 ;  /* 0x00000000100872ca */ /* 0x000fe200000e0000 */
[----:B------:R-:W-:Y:S02]  /*5040*/  UIADD3 UR4, UP0, UR4, 0x9f0, URZ ;  /* 0x000009f004047890 */ /* 0x000fe4000ff1e03f */
[----:B-1----:R-:W-:Y:S02]  /*5050*/  USHF.L.U32 UR10, UR38, 0x6, URZ ;  /* 0x00000006260a7899 */ /* 0x002fe4000800063f */
[----:B------:R-:W-:Y:S01]  /*5060*/  UIADD3.X UR5, URZ, UR5, URZ, UP0, !UPT ;  /* 0x000000053f057290 */ /* 0x000fe200087fe43f */
[----:B------:R-:W1:Y:S01]  /*5070*/  S2UR UR11, SR_CTAID.Y ;  /* 0x00000000000b79c3 */ /* 0x000e620000002600 */
[----:B------:R-:W-:-:S07]  /*5080*/  UMOV UR9, URZ ;  /* 0x0000003f00097c82 */ /* 0x000fce0008000000 */
[----:B-1----:R4:W-:Y:S02]  /*5090*/  UTMASTG.4D [UR8], [UR4] ;  /* 0x00000008040073b5 */ /* 0x0029e40008018000 */
[----:B----4-:R0:W-:Y:S02]  /*50a0*/  UTMACMDFLUSH ;  /* 0x00000000000079b7 */ /* 0x0101e40000000000 */
.L_x_56:
[----:B-1----:R-:W-:Y:S05]  /*50b0*/  BSYNC B0 ;  /* 0x0000000000007941 */ /* 0x002fea0003800000 */
.L_x_55:
[----:B------:R-:W-:Y:S05]  /*50c0*/  @!P0 BRA `(.L_x_57) ;  /* 0x0000000000408947 */ /* 0x000fea0003800000 */
[----:B---3--:R-:W-:Y:S01]  /*50d0*/  MOV R0, 0x0 ;  /* 0x0000000000007802 */ /* 0x008fe20000000f00 */
[----:B------:R-:W-:Y:S01]  /*50e0*/  ULDC.64 UR4, c[0x4][0x68] ;  /* 0x01001a0000047ab9 */ /* 0x000fe20000000a00 */
[----:B------:R-:W-:Y:S01]  /*50f0*/  ULDC.64 UR6, c[0x4][0x8] ;  /* 0x0100020000067ab9 */ /* 0x000fe20000000a00 */
[----:B------:R-:W-:Y:S01]  /*5100*/  IMAD.U32 R4, RZ, RZ, UR4 ;  /* 0x00000004ff047e24 */ /* 0x000fe2000f8e00ff */
[----:B------:R1:W3:Y:S01]  /*5110*/  LDC.64 R2, c[0x4][R0] ;  /* 0x0100000000027b82 */ /* 0x0002e20000000a00 */
        /* <DEDUP_REMOVED lines=8> */
[----:B-1----:R-:W-:-:S07]  /*51a0*/  IMAD.MOV.U32 R13, RZ, RZ, RZ ;  /* 0x000000ffff0d7224 */ /* 0x002fce00078e00ff */
[----:B------:R-:W-:-:S07]  /*51b0*/  LEPC R20, `(.L_x_57) ;  /* 0x000000001014794e */ /* 0x000fce0000000000 */
[----:B---3--:R-:W-:Y:S05]  /*51c0*/  CALL.ABS.NOINC R2 ;  /* 0x0000000002007343 */ /* 0x008fea0003c00000 */
.L_x_57:
[----:B---3--:R-:W-:-:S05]  /*51d0*/  VIADD R0, R16, 0x900 ;  /* 0x0000090010007836 */ /* 0x008fca0000000000 */
[----:B------:R-:W-:-:S13]  /*51e0*/  LOP3.LUT P0, RZ, R0, 0x90, RZ, 0xc0, !PT ;  /* 0x0000009000ff7812 */ /* 0x000fda000780c0ff */
[----:B------:R-:W-:Y:S05]  /*51f0*/  @!P0 BRA `(.L_x_58) ;  /* 0x0000000000408947 */ /* 0x000fea0003800000 */
[----:B------:R-:W-:Y:S01]  /*5200*/  MOV R0, 0x0 ;  /* 0x0000000000007802 */ /* 0x000fe20000000f00 */
        /* <DEDUP_REMOVED lines=15> */
.L_x_58:
[----:B------:R-:W-:Y:S01]  /*5300*/  ISETP.GT.U32.AND P6, PT, R18, 0x3e, PT ;  /* 0x0000003e1200780c */ /* 0x000fe20003fc4070 */
[----:B------:R-:W-:Y:S01]  /*5310*/  IMAD R17, R17, 0x2, R16 ;  /* 0x0000000211117824 */ /* 0x000fe200078e0210 */
[----:B------:R-:W-:Y:S02]  /*5320*/  F2FP.F16.F32.PACK_AB R88, R89, R88 ;  /* 0x000000585958723e */ /* 0x000fe400000000ff */
[----:B------:R-:W-:Y:S02]  /*5330*/  F2FP.F16.F32.PACK_AB R89, R91, R90 ;  /* 0x0000005a5b59723e */ /* 0x000fe400000000ff */
[----:B------:R-:W-:Y:S02]  /*5340*/  F2FP.F16.F32.PACK_AB R90, R93, R92 ;  /* 0x0000005c5d5a723e */ /* 0x000fe400000000ff */
[----:B------:R-:W-:-:S05]  /*5350*/  F2FP.F16.F32.PACK_AB R91, R95, R94 ;  /* 0x0000005e5f5b723e */ /* 0x000fca00000000ff */
[----:B------:R-:W-:Y:S05]  /*5360*/  @P6 BRA `(.L_x_59) ;  /* 0x0000000000046947 */ /* 0x000fea0003800000 */
[----:B------:R-:W-:-:S04]  /*5370*/  DEPBAR.LE SB0, 0x0 ;  /* 0x000080000000791a */ /* 0x000fc80000000000 */
.L_x_59:
[----:B------:R-:W-:Y:S05]  /*5380*/  WARPSYNC.ALL ;  /* 0x0000000000007948 */ /* 0x000fea0003800000 */
[----:B------:R-:W-:Y:S06]  /*5390*/  BAR.SYNC.DEFER_BLOCKING 0x1, 0x80 ;  /* 0x0042000000007b1d */ /* 0x000fec0000010000 */
[----:B------:R-:W-:Y:S01]  /*53a0*/  BSSY B0, `(.L_x_60) ;  /* 0x0000015000007945 */ /* 0x000fe20003800000 */
[----:B------:R1:W-:Y:S01]  /*53b0*/  STSM.16.M88.4 [R17+0x900], R88 ;  /* 0x0009005811007844 */ /* 0x0003e20000000200 */
[----:B------:R-:W-:Y:S01]  /*53c0*/  @!PT LDS RZ, [RZ] ;  /* 0x00000000fffff984 */ /* 0x000fe20000000800 */
[----:B------:R-:W-:Y:S01]  /*53d0*/  @!PT LDS RZ, [RZ] ;  /* 0x00000000fffff984 */ /* 0x000fe20000000800 */
[----:B------:R-:W-:Y:S01]  /*53e0*/  @!PT LDS RZ, [RZ] ;  /* 0x00000000fffff984 */ /* 0x000fe20000000800 */
[----:B------:R-:W-:Y:S01]  /*53f0*/  @!PT LDS RZ, [RZ] ;  /* 0x00000000fffff984 */ /* 0x000fe20000000800 */
[----:B------:R3:W-:Y:S06]  /*5400*/  MEMBAR.ALL.CTA ;  /* 0x0000000000007992 */ /* 0x0007ec0000008000 */
[----:B---3--:R-:W3:Y:S02]  /*5410*/  FENCE.VIEW.ASYNC.S ;  /* 0x00000000000073c6 */ /* 0x008ee40000000000 */
[----:B---3--:R-:W-:Y:S06]  /*5420*/  BAR.SYNC.DEFER_BLOCKING 0x1, 0x80 ;  /* 0x0042000000007b1d */ /* 0x008fec0000010000 */
[----:B------:R-:W-:Y:S05]  /*5430*/  @P6 BRA `(.L_x_61) ;  /* 0x00000000002c6947 */ /* 0x000fea0003800000 */
[----:B------:R-:W-:Y:S01]  /*5440*/  S2UR UR12, SR_CTAID.Z ;  /* 0x00000000000c79c3 */ /* 0x000fe20000002700 */
[----:B------:R-:W-:Y:S01]  /*5450*/  R2UR UR8, R16 ;  /* 0x00000000100872ca */ /* 0x000fe200000e0000 */
[----:B------:R-:W-:Y:S01]  /*5460*/  ULDC.64 UR4, c[0x0][0x198] ;  /* 0x0000660000047ab9 */ /* 0x000fe20000000a00 */
[----:B------:R-:W-:Y:S02]  /*5470*/  USHF.L.U32 UR10, UR38, 0x6, URZ ;  /* 0x00000006260a7899 */ /* 0x000fe4000800063f */
[----:B------:R-:W-:Y:S01]  /*5480*/  UIADD3 UR4, UP0, UR4, 0xcf0, URZ ;  /* 0x00000cf004047890 */ /* 0x000fe2000ff1e03f */
[----:B------:R-:W-:Y:S02]  /*5490*/  UMOV UR9, URZ ;  /* 0x0000003f00097c82 */ /* 0x000fe40008000000 */
[----:B------:R-:W3:Y:S01]  /*54a0*/  S2UR UR11, SR_CTAID.Y ;  /* 0x00000000000b79c3 */ /* 0x000ee20000002600 */
[----:B------:R-:W-:-:S05]  /*54b0*/  UIADD3.X UR5, URZ, UR5, URZ, UP0, !UPT ;  /* 0x000000053f057290 */ /* 0x000fca00087fe43f */
[----:B------:R-:W-:-:S09]  /*54c0*/  UIADD3 UR8, UR8, 0x900, URZ ;  /* 0x0000090008087890 */ /* 0x000fd2000fffe03f */
[----:B---3--:R3:W-:Y:S02]  /*54d0*/  UTMASTG.4D [UR8], [UR4] ;  /* 0x00000008040073b5 */ /* 0x0087e40008018000 */
[----:B---3--:R0:W-:Y:S02]  /*54e0*/  UTMACMDFLUSH ;  /* 0x00000000000079b7 */ /* 0x0081e40000000000 */
.L_x_61:
[----:B------:R-:W-:Y:S05]  /*54f0*/  BSYNC B0 ;  /* 0x0000000000007941 */ /* 0x000fea0003800000 */
.L_x_60:
[----:B------:R-:W-:Y:S01]  /*5500*/  ULOP3.LUT UR37, UR37, 0x1, URZ, 0xc, !UPT ;  /* 0x0000000125257892 */ /* 0x000fe2000f8e0c3f */
[----:B------:R-:W-:-:S04]  /*5510*/  DEPBAR.LE SB0, 0x0 ;  /* 0x000080000000791a */ /* 0x000fc80000000000 */
[----:B------:R-:W-:Y:S01]  /*5520*/  ULEA UR36, UR36, UR37, 0x1 ;  /* 0x0000002524247291 */ /* 0x000fe2000f8e083f */
[----:B------:R-:W-:-:S04]  /*5530*/  DEPBAR.LE SB0, 0x0 ;  /* 0x000080000000791a */ /* 0x000fc80000000000 */
[----:B------:R-:W-:-:S09]  /*5540*/  ULEA UR36, UR36, UR39, 0x3 ;  /* 0x0000002724247291 */ /* 0x000fd2000f8e183f */
[----:B------:R-:W-:Y:S01]  /*5550*/  SYNCS.ARRIVE.TRANS64.A1T0 RZ, [UR36+0xa4a0], RZ ;  /* 0x00a4a0ffffff79a7 */ /* 0x000fe20008100024 */
[----:B------:R-:W-:Y:S05]  /*5560*/  EXIT ;  /* 0x000000000000794d */ /* 0x000fea0003800000 */
.L_x_6:
[----:B------:R-:W-:-:S08]  /*5570*/  NOP ;  /* 0x0000000000007918 */ /* 0x000fd00000000000 */
[----:B------:R-:W1:-:S00]  /*5580*/  USETMAXREG.DEALLOC.CTAPOOL 0x18 ;  /* 0x00000018000079c8 */ /* 0x000e4000080e0500 */
[----:B------:R-:W-:-:S13]  /*5590*/  PLOP3.LUT P0, PT, PT, PT, UP0, 0x80, 0x0 ;  /* 0x000000000000781c */ /* 0x000fda0003f0f008 */
[----:B-1----:R-:W-:Y:S05]  /*55a0*/  @!P0 BRA `(.L_x_62) ;  /* 0x0000000400808947 */ /* 0x002fea0003800000 */
[----:B------:R-:W-:-:S13]  /*55b0*/  ISETP.NE.AND P0, PT, RZ, UR5, PT ;  /* 0x00000005ff007c0c */ /* 0x000fda000bf05270 */
[----:B------:R-:W-:Y:S05]  /*55c0*/  @P0 EXIT ;  /* 0x000000000000094d */ /* 0x000fea0003800000 */
[----:B------:R-:W1:Y:S01]  /*55d0*/  LDC R0, c[0x0][0x288] ;  /* 0x0000a200ff007b82 */ /* 0x000e620000000800 */
[----:B------:R-:W-:Y:S01]  /*55e0*/  ELECT P0, URZ, PT ;  /* 0x00000000003f782f */ /* 0x000fe20003800000 */
[----:B------:R-:W-:Y:S01]  /*55f0*/  UMOV UR4, URZ ;  /* 0x0000003f00047c82 */ /* 0x000fe20008000000 */
[----:B-1----:R-:W-:-:S13]  /*5600*/  ISETP.GE.AND P1, PT, R0, 0x40, PT ;  /* 0x000000400000780c */ /* 0x002fda0003f26270 */
[----:B------:R-:W-:Y:S05]  /*5610*/  @!P1 BRA `(.L_x_63) ;  /* 0x0000000400209947 */ /* 0x000fea0003800000 */
[----:B------:R-:W1:Y:S01]  /*5620*/  S2UR UR4, SR_CTAID.X ;  /* 0x00000000000479c3 */ /* 0x000e620000002500 */
[----:B------:R-:W-:Y:S01]  /*5630*/  SHF.R.U32.HI R0, RZ, 0x6, R0 ;  /* 0x00000006ff007819 */ /* 0x000fe20000011600 */
[----:B------:R-:W-:Y:S01]  /*5640*/  IMAD.MOV.U32 R2, RZ, RZ, 0x1 ;  /* 0x00000001ff027424 */ /* 0x000fe200078e00ff */
[----:B------:R-:W-:Y:S01]  /*5650*/  ULOP3.LUT UR15, UR7, 0x1, URZ, 0xfc, !UPT ;  /* 0x00000001070f7892 */ /* 0x000fe2000f8efc3f */
[----:B------:R-:W-:Y:S01]  /*5660*/  IMAD.MOV.U32 R4, RZ, RZ, RZ ;  /* 0x000000ffff047224 */ /* 0x000fe200078e00ff */
[----:B------:R-:W-:Y:S01]  /*5670*/  ULDC.64 UR18, c[0x0][0x198] ;  /* 0x0000660000127ab9 */ /* 0x000fe20000000a00 */
[----:B------:R-:W-:Y:S01]  /*5680*/  UMOV UR5, URZ ;  /* 0x0000003f00057c82 */ /* 0x000fe20008000000 */
[----:B------:R-:W-:Y:S01]  /*5690*/  UMOV UR6, URZ ;  /* 0x0000003f00067c82 */ /* 0x000fe20008000000 */
[----:B------:R-:W2:Y:S08]  /*56a0*/  S2UR UR12, SR_CTAID.Z ;  /* 0x00000000000c79c3 */ /* 0x000eb00000002700 */
[----:B------:R-:W3:Y:S01]  /*56b0*/  S2UR UR11, SR_CTAID.Y ;  /* 0x00000000000b79c3 */ /* 0x000ee20000002600 */
[----:B-1----:R-:W-:-:S03]  /*56c0*/  USHF.L.U32 UR13, UR4, 0x7, URZ ;  /* 0x00000007040d7899 */ /* 0x002fc6000800063f */
[----:B------:R-:W-:-:S09]  /*56d0*/  UMOV UR4, URZ ;  /* 0x0000003f00047c82 */ /* 0x000fd20008000000 */
.L_x_74:
[----:B------:R-:W-:-:S13]  /*56e0*/  ISETP.GE.AND P1, PT, R0, 0x1, PT ;  /* 0x000000010000780c */ /* 0x000fda0003f26270 */
[----:B------:R-:W-:Y:S05]  /*56f0*/  @!P1 BRA `(.L_x_64) ;  /* 0x0000000000249947 */ /* 0x000fea0003800000 */
[----:B------:R-:W-:-:S06]  /*5700*/  USHF.L.U32 UR8, UR5, 0x6, URZ ;  /* 0x0000000605087899 */ /* 0x000fcc000800063f */
[----:B------:R-:W-:-:S07]  /*5710*/  IMAD.U32 R3, RZ, RZ, UR8 ;  /* 0x00000008ff037e24 */ /* 0x000fce000f8e00ff */
.L_x_65:
[----:B------:R-:W-:-:S05]  /*5720*/  VIADD R3, R3, 0x40 ;  /* 0x0000004003037836 */ /* 0x000fca0000000000 */
[----:B------:R-:W-:-:S13]  /*5730*/  ISETP.LT.AND P1, PT, R3, UR13, PT ;  /* 0x0000000d03007c0c */ /* 0x000fda000bf21270 */
[----:B------:R-:W-:Y:S05]  /*5740*/  @!P1 BRA `(.L_x_64) ;  /* 0x0000000000109947 */ /* 0x000fea0003800000 */
[C---:B------:R-:W-:Y:S01]  /*5750*/  ISETP.GT.AND P1, PT, R0.reuse, 0x1, PT ;  /* 0x000000010000780c */ /* 0x040fe20003f24270 */
[----:B------:R-:W-:Y:S01]  /*5760*/  UIADD3 UR5, UR5, 0x1, URZ ;  /* 0x0000000105057890 */ /* 0x000fe2000fffe03f */
[----:B------:R-:W-:-:S11]  /*5770*/  VIADD R0, R0, 0xffffffff ;  /* 0xffffffff00007836 */ /* 0x000fd60000000000 */
[----:B------:R-:W-:Y:S05]  /*5780*/  @P1 BRA `(.L_x_65) ;  /* 0xfffffffc00e41947 */ /* 0x000fea000383ffff */
.L_x_64:
[----:B------:R-:W-:-:S13]  /*5790*/  ISETP.NE.AND P1, PT, R0, RZ, PT ;  /* 0x000000ff0000720c */ /* 0x000fda0003f25270 */
[----:B------:R-:W-:Y:S05]  /*57a0*/  @!P1 BRA `(.L_x_63) ;  /* 0x0000000000bc9947 */ /* 0x000fea0003800000 */
[----:B------:R-:W-:-:S06]  /*57b0*/  UISETP.NE.AND UP0, UPT, UR15, 0x3, UPT ;  /* 0x000000030f00788c */ /* 0x000fcc000bf05270 */
[----:B------:R-:W-:-:S13]  /*57c0*/  PLOP3.LUT P3, PT, PT, PT, UP0, 0x80, 0x0 ;  /* 0x000000000000781c */ /* 0x000fda0003f6f008 */
[----:B------:R-:W-:Y:S05]  /*57d0*/  @!P3 BRA `(.L_x_66) ;  /* 0x000000000004b947 */ /* 0x000fea0003800000 */
[----:B--23--:R-:W-:Y:S01]  /*57e0*/  BPT.TRAP 0x1 ;  /* 0x000000040000795c */ /* 0x00cfe20000300000 */
.L_x_66:
[----:B------:R-:W1:Y:S01]  /*57f0*/  S2UR UR9, SR_CgaCtaId ;  /* 0x00000000000979c3 */ /* 0x000e620000008800 */
[----:B------:R-:W-:Y:S01]  /*5800*/  UMOV UR8, 0x400 ;  /* 0x0000040000087882 */ /* 0x000fe20000000000 */
[----:B------:R-:W-:Y:S02]  /*5810*/  SHF.L.U32 R3, R4, 0x1f, RZ ;  /* 0x0000001f04037819 */ /* 0x000fe400000006ff */
[----:B------:R-:W-:Y:S01]  /*5820*/  LOP3.LUT P2, RZ, R2, 0xff, RZ, 0xc0, !PT ;  /* 0x000000ff02ff7812 */ /* 0x000fe2000784c0ff */
[----:B-1----:R-:W-:-:S04]  /*5830*/  ULEA UR14, UR9, UR8, 0x18 ;  /* 0x00000008090e7291 */ /* 0x002fc8000f8ec03f */
[----:B------:R-:W-:-:S09]  /*5840*/  ULEA UR8, UR6, UR14, 0x3 ;  /* 0x0000000e06087291 */ /* 0x000fd2000f8e183f */
[----:B------:R-:W1:Y:S02]  /*5850*/  SYNCS.PHASECHK.TRANS64.TRYWAIT P1, [UR8+0xa480], R3 ;  /* 0x00a48003ff0075a7 */ /* 0x000e640008020148 */
[----:B-1----:R-:W-:Y:S05]  /*5860*/  @!P1 BRA `(.L_x_67) ;  /* 0x0000002400089947 */ /* 0x002fea0003800000 */
.L_x_145:
[----:B------:R-:W-:Y:S04]  /*5870*/  BSSY B0, `(.L_x_68) ;  /* 0x0000003000007945 */ /* 0x000fe80003800000 */
[----:B------:R-:W-:Y:S05]  /*5880*/  @!P0 BRA `(.L_x_69) ;  /* 0x0000000000048947 */ /* 0x000fea0003800000 */
[----:B------:R-:W-:-:S04]  /*5890*/  DEPBAR.LE SB0, 0x1 ;  /* 0x000080400000791a */ /* 0x000fc80000000000 */
.L_x_69:
[----:B--23--:R-:W-:Y:S05]  /*58a0*/  BSYNC B0 ;  /* 0x0000000000007941 */ /* 0x00cfea0003800000 */
.L_x_68:
[----:B------:R-:W-:Y:S05]  /*58b0*/  @P2 BRA `(.L_x_70) ;  /* 0x0000000000242947 */ /* 0x000fea0003800000 */
[----:B------:R-:W-:Y:S05]  /*58c0*/  @!P3 BRA `(.L_x_71) ;  /* 0x000000000004b947 */ /* 0x000fea0003800000 */
[----:B------:R-:W-:Y:S01]  /*58d0*/  BPT.TRAP 0x1 ;  /* 0x000000040000795c */ /* 0x000fe20000300000 */
.L_x_71:
[----:B------:R-:W-:Y:S02]  /*58e0*/  ULEA UR8, UR4, UR14, 0x3 ;  /* 0x0000000e04087291 */ /* 0x000fe4000f8e183f */
[----:B------:R-:W-:Y:S02]  /*58f0*/  UIADD3 UR4, UR4, 0x1, URZ ;  /* 0x0000000104047890 */ /* 0x000fe4000fffe03f */
[----:B------:R-:W-:Y:S02]  /*5900*/  UIADD3 UR8, UR8, 0xa490, URZ ;  /* 0x0000a49008087890 */ /* 0x000fe4000fffe03f */
[----:B------:R-:W-:Y:S02]  /*5910*/  UISETP.NE.AND UP0, UPT, UR4, 0x2, UPT ;  /* 0x000000020400788c */ /* 0x000fe4000bf05270 */
[----:B------:R-:W-:Y:S02]  /*5920*/  UPRMT UR8, UR9, 0x654, UR8 ;  /* 0x0000065409087896 */ /* 0x000fe40008000008 */
[----:B------:R-:W-:-:S07]  /*5930*/  USEL UR4, UR4, URZ, UP0 ;  /* 0x0000003f04047287 */ /* 0x000fce0008000000 */
[----:B------:R-:W-:Y:S05]  /*5940*/  SYNCS.ARRIVE.TRANS64.RED.A1T0 RZ, [UR8], RZ ;  /* 0x000000ffffff79a7 */ /* 0x000fea0008100408 */
.L_x_70:
[----:B------:R-:W-:Y:S04]  /*5950*/  BSSY B0, `(.L_x_72) ;  /* 0x000000a000007945 */ /* 0x000fe80003800000 */
[----:B------:R-:W-:Y:S05]  /*5960*/  @!P0 BRA `(.L_x_73) ;  /* 0x0000000000208947 */ /* 0x000fea0003800000 */
[----:B------:R-:W-:Y:S02]  /*5970*/  ULEA UR8, UR6, UR14, 0xc ;  /* 0x0000000e06087291 */ /* 0x000fe4000f8e603f */
[----:B------:R-:W-:Y:S02]  /*5980*/  UIADD3 UR16, UP0, UR18, 0x6f0, URZ ;  /* 0x000006f012107890 */ /* 0x000fe4000ff1e03f */
[----:B------:R-:W-:Y:S02]  /*5990*/  USHF.L.U32 UR10, UR5, 0x6, URZ ;  /* 0x00000006050a7899 */ /* 0x000fe4000800063f */
[----:B------:R-:W-:Y:S02]  /*59a0*/  UIADD3 UR8, UR8, 0x8000, URZ ;  /* 0x0000800008087890 */ /* 0x000fe4000fffe03f */
[----:B------:R-:W-:Y:S01]  /*59b0*/  UIADD3.X UR17, URZ, UR19, URZ, UP0, !UPT ;  /* 0x000000133f117290 */ /* 0x000fe200087fe43f */
[----:B------:R-:W-:-:S08]  /*59c0*/  UMOV UR9, URZ ;  /* 0x0000003f00097c82 */ /* 0x000fd00008000000 */
[----:B------:R2:W-:Y:S02]  /*59d0*/  UTMAREDG.4D.ADD [UR8], [UR16] ;  /* 0x00000008100073b6 */ /* 0x0005e40008018000 */
[----:B--2---:R0:W-:Y:S02]  /*59e0*/  UTMACMDFLUSH ;  /* 0x00000000000079b7 */ /* 0x0041e40000000000 */
.L_x_73:
[----:B------:R-:W-:Y:S05]  /*59f0*/  BSYNC B0 ;  /* 0x0000000000007941 */ /* 0x000fea0003800000 */
.L_x_72:
[----:B------:R-:W-:Y:S01]  /*5a00*/  UIADD3 UR6, UR6, 0x1, URZ ;  /* 0x0000000106067890 */ /* 0x000fe2000fffe03f */
[C---:B------:R-:W-:Y:S01]  /*5a10*/  ISETP.GT.AND P1, PT, R0.reuse, 0x1, PT ;  /* 0x000000010000780c */ /* 0x040fe20003f24270 */
[----:B------:R-:W-:Y:S01]  /*5a20*/  UIADD3 UR5, UR5, 0x1, URZ ;  /* 0x0000000105057890 */ /* 0x000fe2000fffe03f */
[----:B------:R-:W-:Y:S01]  /*5a30*/  VIADD R0, R0, 0xffffffff ;  /* 0xffffffff00007836 */ /* 0x000fe20000000000 */
[----:B------:R-:W-:Y:S01]  /*5a40*/  UISETP.NE.AND UP0, UPT, UR6, 0x2, UPT ;  /* 0x000000020600788c */ /* 0x000fe2000bf05270 */
[----:B-1----:R-:W-:-:S03]  /*5a50*/  PRMT R2, RZ, 0x7610, R2 ;  /* 0x00007610ff027816 */ /* 0x002fc60000000002 */
[----:B------:R-:W-:Y:S02]  /*5a60*/  USEL UR8, URZ, 0x1, UP0 ;  /* 0x000000013f087887 */ /* 0x000fe40008000000 */
[----:B------:R-:W-:-:S04]  /*5a70*/  USEL UR6, UR6, URZ, UP0 ;  /* 0x0000003f06067287 */ /* 0x000fc80008000000 */
[----:B------:R-:W-:Y:S01]  /*5a80*/  LOP3.LUT R4, R4, UR8, RZ, 0x3c, !PT ;  /* 0x0000000804047c12 */ /* 0x000fe2000f8e3cff */
[----:B------:R-:W-:Y:S07]  /*5a90*/  @P1 BRA `(.L_x_74) ;  /* 0xfffffffc00101947 */ /* 0x000fee000383ffff */
.L_x_63:
[----:B------:R-:W-:Y:S04]  /*5aa0*/  BSSY B0, `(.L_x_75) ;  /* 0x0000003000007945 */ /* 0x000fe80003800000 */
[----:B------:R-:W-:Y:S05]  /*5ab0*/  @!P0 BRA `(.L_x_76) ;  /* 0x0000000000048947 */ /* 0x000fea0003800000 */
[----:B------:R-:W-:-:S04]  /*5ac0*/  DEPBAR.LE SB0, 0x0 ;  /* 0x000080000000791a */ /* 0x000fc80000000000 */
.L_x_76:
[----:B--23--:R-:W-:Y:S05]  /*5ad0*/  BSYNC B0 ;  /* 0x0000000000007941 */ /* 0x00cfea0003800000 */
.L_x_75:
[----:B------:R-:W-:-:S04]  /*5ae0*/  ULOP3.LUT UR7, UR7, 0x1, URZ, 0xfc, !UPT ;  /* 0x0000000107077892 */ /* 0x000fc8000f8efc3f */
[----:B------:R-:W-:-:S06]  /*5af0*/  UISETP.NE.AND UP0, UPT, UR7, 0x3, UPT ;  /* 0x000000030700788c */ /* 0x000fcc000bf05270 */
[----:B------:R-:W-:-:S13]  /*5b00*/  PLOP3.LUT P0, PT, PT, PT, UP0, 0x80, 0x0 ;  /* 0x000000000000781c */ /* 0x000fda0003f0f008 */
[----:B------:R-:W-:Y:S05]  /*5b10*/  @!P0 BRA `(.L_x_77) ;  /* 0x0000000000048947 */ /* 0x000fea0003800000 */
[----:B------:R-:W-:Y:S01]  /*5b20*/  BPT.TRAP 0x1 ;  /* 0x000000040000795c */ /* 0x000fe20000300000 */
.L_x_77:
[----:B------:R-:W1:Y:S01]  /*5b30*/  S2UR UR6, SR_CgaCtaId ;  /* 0x00000000000679c3 */ /* 0x000e620000008800 */
[----:B------:R-:W-:Y:S02]  /*5b40*/  UMOV UR5, 0x400 ;  /* 0x0000040000057882 */ /* 0x000fe40000000000 */
[----:B-1----:R-:W-:-:S04]  /*5b50*/  ULEA UR5, UR6, UR5, 0x18 ;  /* 0x0000000506057291 */ /* 0x002fc8000f8ec03f */
[----:B------:R-:W-:-:S04]  /*5b60*/  ULEA UR4, UR4, UR5, 0x3 ;  /* 0x0000000504047291 */ /* 0x000fc8000f8e183f */
[----:B------:R-:W-:-:S04]  /*5b70*/  UIADD3 UR4, UR4, 0xa490, URZ ;  /* 0x0000a49004047890 */ /* 0x000fc8000fffe03f */
[----:B------:R-:W-:-:S09]  /*5b80*/  UPRMT UR4, UR6, 0x654, UR4 ;  /* 0x0000065406047896 */ /* 0x000fd20008000004 */
[----:B------:R-:W-:Y:S01]  /*5b90*/  SYNCS.ARRIVE.TRANS64.RED.A1T0 RZ, [UR4], RZ ;  /* 0x000000ffffff79a7 */ /* 0x000fe20008100404 */
[----:B------:R-:W-:Y:S05]  /*5ba0*/  EXIT ;  /* 0x000000000000794d */ /* 0x000fea0003800000 */
.L_x_62:
[----:B------:R-:W1:Y:S01]  /*5bb0*/  LDC R3, c[0x0][0x288] ;  /* 0x0000a200ff037b82 */ /* 0x000e620000000800 */
[----:B------:R-:W-:Y:S01]  /*5bc0*/  ELECT P3, URZ, PT ;  /* 0x00000000003f782f */ /* 0x000fe20003860000 */
[----:B------:R-:W-:-:S06]  /*5bd0*/  IMAD.MOV.U32 R5, RZ, RZ, RZ ;  /* 0x000000ffff057224 */ /* 0x000fcc00078e00ff */
[----:B------:R-:W2:Y:S08]  /*5be0*/  S2UR UR11, SR_CTAID.X ;  /* 0x00000000000b79c3 */ /* 0x000eb00000002500 */
[----:B------:R-:W3:Y:S01]  /*5bf0*/  S2UR UR20, SR_CTAID.Y ;  /* 0x00000000001479c3 */ /* 0x000ee20000002600 */
[----:B-1----:R-:W-:-:S07]  /*5c00*/  ISETP.GE.AND P0, PT, R3, 0x40, PT ;  /* 0x000000400300780c */ /* 0x002fce0003f06270 */
[----:B------:R-:W1:Y:S01]  /*5c10*/  S2UR UR21, SR_CTAID.Z ;  /* 0x00000000001579c3 */ /* 0x000e620000002700 */
[----:B------:R-:W-:-:S04]  /*5c20*/  SHF.R.S32.HI R2, RZ, 0x1f, R3 ;  /* 0x0000001fff027819 */ /* 0x000fc80000011403 */
[----:B------:R-:W-:Y:S01]  /*5c30*/  LEA.HI R2, R2, R3, RZ, 0x6 ;  /* 0x0000000302027211 */ /* 0x000fe200078f30ff */
[----:B--2---:R-:W-:-:S03]  /*5c40*/  USHF.L.U32 UR11, UR11, 0x7, URZ ;  /* 0x000000070b0b7899 */ /* 0x004fc6000800063f */
[----:B------:R-:W-:-:S05]  /*5c50*/  SHF.R.S32.HI R2, RZ, 0x6, R2 ;  /* 0x00000006ff027819 */ /* 0x000fca0000011402 */
[----:B------:R-:W-:Y:S02]  /*5c60*/  IMAD.SHL.U32 R3, R2, 0x4, RZ ;  /* 0x0000000402037824 */ /* 0x000fe400078e00ff */
[----:B------:R-:W-:Y:S01]  /*5c70*/  IMAD.MOV.U32 R2, RZ, RZ, RZ ;  /* 0x000000ffff027224 */ /* 0x000fe200078e00ff */
[----:B---3--:R-:W-:Y:S06]  /*5c80*/  @!P0 BRA `(.L_x_78) ;  /* 0x0000000000208947 */ /* 0x008fec0003800000 */
[----:B------:R-:W-:-:S07]  /*5c90*/  IMAD.MOV.U32 R2, RZ, RZ, RZ ;  /* 0x000000ffff027224 */ /* 0x000fce00078e00ff */
.L_x_79:
[----:B------:R-:W-:-:S04]  /*5ca0*/  LEA R4, R2, 0x40, 0x6 ;  /* 0x0000004002047811 */ /* 0x000fc800078e30ff */
[----:B------:R-:W-:-:S13]  /*5cb0*/  ISETP.LT.AND P0, PT, R4, UR11, PT ;  /* 0x0000000b04007c0c */ /* 0x000fda000bf01270 */
[----:B------:R-:W-:Y:S05]  /*5cc0*/  @!P0 BRA `(.L_x_78) ;  /* 0x0000000000108947 */ /* 0x000fea0003800000 */
[C---:B------:R-:W-:Y:S01]  /*5cd0*/  ISETP.GT.AND P0, PT, R3.reuse, 0x4, PT ;  /* 0x000000040300780c */ /* 0x040fe20003f04270 */
[----:B------:R-:W-:Y:S02]  /*5ce0*/  VIADD R3, R3, 0xfffffffc ;  /* 0xfffffffc03037836 */ /* 0x000fe40000000000 */
[----:B------:R-:W-:-:S10]  /*5cf0*/  VIADD R2, R2, 0x1 ;  /* 0x0000000102027836 */ /* 0x000fd40000000000 */
[----:B------:R-:W-:Y:S05]  /*5d00*/  @P0 BRA `(.L_x_79) ;  /* 0xfffffffc00e40947 */ /* 0x000fea000383ffff */
.L_x_78:
[----:B------:R-:W-:Y:S04]  /*5d10*/  BSSY B0, `(.L_x_80) ;  /* 0x0000022000007945 */ /* 0x000fe80003800000 */
[----:B------:R-:W-:Y:S05]  /*5d20*/  @!P3 BRA `(.L_x_81) ;  /* 0x000000000080b947 */ /* 0x000fea0003800000 */
[----:B------:R-:W2:Y:S01]  /*5d30*/  S2R R5, SR_CgaCtaId ;  /* 0x0000000000057919 */ /* 0x000ea20000008800 */
[----:B------:R-:W-:-:S04]  /*5d40*/  MOV R4, 0x400 ;  /* 0x0000040000047802 */ /* 0x000fc80000000f00 */
[----:B--2---:R-:W-:Y:S01]  /*5d50*/  LEA R5, R5, R4, 0x18 ;  /* 0x0000000405057211 */ /* 0x004fe200078ec0ff */
[----:B------:R-:W-:-:S05]  /*5d60*/  IMAD.MOV.U32 R4, RZ, RZ, 0x1 ;  /* 0x00000001ff047424 */ /* 0x000fca00078e00ff */
[----:B------:R-:W-:-:S04]  /*5d70*/  SHF.L.U32 R4, R4, 0x1f, RZ ;  /* 0x0000001f04047819 */ /* 0x000fc800000006ff */
[----:B------:R-:W2:Y:S02]  /*5d80*/  SYNCS.PHASECHK.TRANS64.TRYWAIT P0, [R5+URZ+0xa460], R4 ;  /* 0x00a46004050075a7 */ /* 0x000ea4000800017f */
[----:B--2---:R-:W-:Y:S05]  /*5d90*/  @!P0 BRA `(.L_x_82) ;  /* 0x0000001c00d48947 */ /* 0x004fea0003800000 */
.L_x_146:
[----:B------:R-:W-:Y:S01]  /*5da0*/  ULOP3.LUT UR5, UR4, 0x2, URZ, 0xfc, !UPT ;  /* 0x0000000204057892 */ /* 0x000fe2000f8efc3f */
[----:B--2---:R-:W-:-:S03]  /*5db0*/  @P2 IMAD.MOV.U32 R4, RZ, RZ, 0x800 ;  /* 0x00000800ff042424 */ /* 0x004fc600078e00ff */
[----:B------:R-:W-:Y:S01]  /*5dc0*/  UPRMT UR5, UR5, 0x9910, URZ ;  /* 0x0000991005057896 */ /* 0x000fe2000800003f */
[----:B------:R2:W-:Y:S03]  /*5dd0*/  @P2 SYNCS.ARRIVE.TRANS64 RZ, [R5+URZ+0xa440], R4 ;  /* 0x00a4400405ff29a7 */ /* 0x0005e6000800003f */
[----:B------:R-:W-:-:S06]  /*5de0*/  UISETP.NE.AND UP0, UPT, UR5, 0x2, UPT ;  /* 0x000000020500788c */ /* 0x000fcc000bf05270 */
[----:B------:R-:W-:-:S13]  /*5df0*/  PLOP3.LUT P0, PT, PT, PT, UP0, 0x80, 0x0 ;  /* 0x000000000000781c */ /* 0x000fda0003f0f008 */
[----:B--2---:R-:W-:Y:S05]  /*5e00*/  @P0 BRA `(.L_x_83) ;  /* 0x0000000000040947 */ /* 0x004fea0003800000 */
[----:B-1----:R-:W-:Y:S01]  /*5e10*/  BPT.TRAP 0x1 ;  /* 0x000000040000795c */ /* 0x002fe20000300000 */
.L_x_83:
[----:B------:R-:W-:-:S04]  /*5e20*/  LOP3.LUT P0, RZ, R0, 0x1f, RZ, 0xc0, !PT ;  /* 0x0000001f00ff7812 */ /* 0x000fc8000780c0ff */
[----:B------:R-:W-:-:S13]  /*5e30*/  PLOP3.LUT P0, PT, P0, P2, PT, 0x2a, 0x0 ;  /* 0x000000000000781c */ /* 0x000fda0000704572 */
[----:B------:R-:W-:Y:S05]  /*5e40*/  @P0 BRA `(.L_x_84) ;  /* 0x0000000000040947 */ /* 0x000fea0003800000 */
[----:B-1----:R-:W-:Y:S01]  /*5e50*/  BPT.TRAP 0x1 ;  /* 0x000000040000795c */ /* 0x002fe20000300000 */
.L_x_84:
[----:B------:R-:W-:Y:S01]  /*5e60*/  R2UR UR8, R5 ;  /* 0x00000000050872ca */ /* 0x000fe200000e0000 */
[----:B------:R-:W-:Y:S01]  /*5e70*/  ULDC.64 UR6, c[0x0][0x198] ;  /* 0x0000660000067ab9 */ /* 0x000fe20000000a00 */
[----:B------:R-:W-:Y:S01]  /*5e80*/  UMOV UR14, 0x0 ;  /* 0x00000000000e7882 */ /* 0x000fe20000000000 */
[----:B------:R-:W-:Y:S01]  /*5e90*/  UIADD3 UR6, UP0, UR6, 0x1f0, URZ ;  /* 0x000001f006067890 */ /* 0x000fe2000ff1e03f */
[----:B------:R-:W-:Y:S01]  /*5ea0*/  IMAD.MOV.U32 R5, RZ, RZ, 0x1 ;  /* 0x00000001ff057424 */ /* 0x000fe200078e00ff */
[----:B------:R-:W-:Y:S01]  /*5eb0*/  UMOV UR15, 0x10000000 ;  /* 0x10000000000f7882 */ /* 0x000fe20000000000 */
[----:B------:R-:W-:Y:S01]  /*5ec0*/  UMOV UR10, URZ ;  /* 0x0000003f000a7c82 */ /* 0x000fe20008000000 */
[----:B------:R-:W-:Y:S01]  /*5ed0*/  UIADD3.X UR7, URZ, UR7, URZ, UP0, !UPT ;  /* 0x000000073f077290 */ /* 0x000fe200087fe43f */
[----:B------:R-:W-:Y:S01]  /*5ee0*/  UMOV UR12, UR20 ;  /* 0x00000014000c7c82 */ /* 0x000fe20008000000 */
[----:B-1----:R-:W-:-:S04]  /*5ef0*/  UMOV UR13, UR21 ;  /* 0x00000015000d7c82 */ /* 0x002fc80008000000 */
[----:B------:R-:W-:-:S09]  /*5f00*/  UIADD3 UR9, UR8, 0xa440, URZ ;  /* 0x0000a44008097890 */ /* 0x000fd2000fffe03f */
[----:B------:R2:W-:Y:S02]  /*5f10*/  UTMALDG.4D [UR8], [UR6], desc[UR14] ;  /* 0x00000e08060075b4 */ /* 0x0005e40008019000 */
[----:B--2---:R-:W-:Y:S01]  /*5f20*/  NOP ;  /* 0x0000000000007918 */ /* 0x004fe20000000000 */
.L_x_81:
[----:B-1----:R-:W-:Y:S05]  /*5f30*/  BSYNC B0 ;  /* 0x0000000000007941 */ /* 0x002fea0003800000 */
.L_x_80:
[----:B------:R-:W-:Y:S01]  /*5f40*/  ISETP.LT.OR P0, PT, R3, 0x1, !P3 ;  /* 0x000000010300780c */ /* 0x000fe20005f01670 */
[----:B------:R-:W-:-:S12]  /*5f50*/  BSSY B0, `(.L_x_85) ;  /* 0x0000022000007945 */ /* 0x000fd80003800000 */
[----:B------:R-:W-:Y:S05]  /*5f60*/  @P0 BRA `(.L_x_86) ;  /* 0x0000000000800947 */ /* 0x000fea0003800000 */
[----:B------:R-:W1:Y:S01]  /*5f70*/  S2R R7, SR_CgaCtaId ;  /* 0x0000000000077919 */ /* 0x000e620000008800 */
[----:B------:R-:W-:-:S04]  /*5f80*/  MOV R4, 0x400 ;  /* 0x0000040000047802 */ /* 0x000fc80000000f00 */
[----:B-1----:R-:W-:Y:S01]  /*5f90*/  LEA R7, R7, R4, 0x18 ;  /* 0x0000000407077211 */ /* 0x002fe200078ec0ff */
[----:B------:R-:W-:-:S05]  /*5fa0*/  IMAD.MOV.U32 R4, RZ, RZ, 0x1 ;  /* 0x00000001ff047424 */ /* 0x000fca00078e00ff */
[----:B------:R-:W-:-:S04]  /*5fb0*/  SHF.L.U32 R4, R4, 0x1f, RZ ;  /* 0x0000001f04047819 */ /* 0x000fc800000006ff */
[----:B------:R-:W1:Y:S02]  /*5fc0*/  SYNCS.PHASECHK.TRANS64.TRYWAIT P0, [R7+URZ+0xa420], R4 ;  /* 0x00a42004070075a7 */ /* 0x000e64000800017f */
[----:B-1----:R-:W-:Y:S05]  /*5fd0*/  @!P0 BRA `(.L_x_87) ;  /* 0x0000001c00588947 */ /* 0x002fea0003800000 */
.L_x_147:
[----:B------:R-:W-:Y:S01]  /*5fe0*/  ULOP3.LUT UR5, UR4, 0x2, URZ, 0xfc, !UPT ;  /* 0x0000000204057892 */ /* 0x000fe2000f8efc3f */
[----:B-1----:R-:W-:-:S03]  /*5ff0*/  @P2 IMAD.MOV.U32 R4, RZ, RZ, 0x900 ;  /* 0x00000900ff042424 */ /* 0x002fc600078e00ff */
[----:B------:R-:W-:Y:S01]  /*6000*/  UPRMT UR5, UR5, 0x9910, URZ ;  /* 0x0000991005057896 */ /* 0x000fe2000800003f */
[----:B------:R1:W-:Y:S03]  /*6010*/  @P2 SYNCS.ARRIVE.TRANS64 RZ, [R7+URZ+0xa400], R4 ;  /* 0x00a4000407ff29a7 */ /* 0x0003e6000800003f */
[----:B------:R-:W-:-:S06]  /*6020*/  UISETP.NE.AND UP0, UPT, UR5, 0x2, UPT ;  /* 0x000000020500788c */ /* 0x000fcc000bf05270 */
[----:B------:R-:W-:-:S13]  /*6030*/  PLOP3.LUT P0, PT, PT, PT, UP0, 0x80, 0x0 ;  /* 0x000000000000781c */ /* 0x000fda0003f0f008 */
[----:B-1----:R-:W-:Y:S05]  /*6040*/  @P0 BRA `(.L_x_88) ;  /* 0x0000000000040947 */ /* 0x002fea0003800000 */
[----:B------:R-:W-:Y:S01]  /*6050*/  BPT.TRAP 0x1 ;  /* 0x000000040000795c */ /* 0x000fe20000300000 */
.L_x_88:
[----:B------:R-:W-:-:S04]  /*6060*/  LOP3.LUT P0, RZ, R0, 0x1f, RZ, 0xc0, !PT ;  /* 0x0000001f00ff7812 */ /* 0x000fc8000780c0ff */
[----:B------:R-:W-:-:S13]  /*6070*/  PLOP3.LUT P0, PT, P0, P2, PT, 0x2a, 0x0 ;  /* 0x000000000000781c */ /* 0x000fda0000704572 */
[----:B------:R-:W-:Y:S05]  /*6080*/  @P0 BRA `(.L_x_89) ;  /* 0x0000000000040947 */ /* 0x000fea0003800000 */
[----:B------:R-:W-:Y:S01]  /*6090*/  BPT.TRAP 0x1 ;  /* 0x000000040000795c */ /* 0x000fe20000300000 */
.L_x_89:
[----:B------:R-:W-:Y:S01]  /*60a0*/  R2UR UR17, R7 ;  /* 0x00000000071172ca */ /* 0x000fe200000e0000 */
[----:B------:R-:W-:Y:S01]  /*60b0*/  ULDC.64 UR6, c[0x0][0x198] ;  /* 0x0000660000067ab9 */ /* 0x000fe20000000a00 */
[----:B------:R-:W-:Y:S01]  /*60c0*/  R2UR UR19, R2 ;  /* 0x00000000021372ca */ /* 0x000fe200000e0000 */
[----:B------:R-:W-:Y:S01]  /*60d0*/  UIADD3 UR6, UP0, UR6, 0xf0, URZ ;  /* 0x000000f006067890 */ /* 0x000fe2000ff1e03f */
[----:B------:R-:W-:Y:S01]  /*60e0*/  UMOV UR8, 0x0 ;  /* 0x0000000000087882 */ /* 0x000fe20000000000 */
[----:B------:R-:W-:Y:S02]  /*60f0*/  UMOV UR9, 0x10000000 ;  /* 0x1000000000097882 */ /* 0x000fe40000000000 */
[----:B------:R-:W-:Y:S01]  /*6100*/  UIADD3.X UR7, URZ, UR7, URZ, UP0, !UPT ;  /* 0x000000073f077290 */ /* 0x000fe200087fe43f */
[----:B------:R-:W-:-:S05]  /*6110*/  UMOV UR18, URZ ;  /* 0x0000003f00127c82 */ /* 0x000fca0008000000 */
[----:B------:R-:W-:Y:S02]  /*6120*/  UIADD3 UR16, UR17, 0x6000, URZ ;  /* 0x0000600011107890 */ /* 0x000fe4000fffe03f */
[----:B------:R-:W-:Y:S02]  /*6130*/  USHF.L.U32 UR19, UR19, 0x6, URZ ;  /* 0x0000000613137899 */ /* 0x000fe4000800063f */
[----:B------:R-:W-:-:S09]  /*6140*/  UIADD3 UR17, UR17, 0xa400, URZ ;  /* 0x0000a40011117890 */ /* 0x000fd2000fffe03f */
[----:B------:R1:W-:Y:S02]  /*6150*/  UTMALDG.4D [UR16], [UR6], desc[UR8] ;  /* 0x00000810060075b4 */ /* 0x0003e40008019000 */
[----:B-1----:R-:W-:Y:S01]  /*6160*/  NOP ;  /* 0x0000000000007918 */ /* 0x002fe20000000000 */
.L_x_86:
[----:B------:R-:W-:Y:S05]  /*6170*/  BSYNC B0 ;  /* 0x0000000000007941 */ /* 0x000fea0003800000 */
.L_x_85:
[----:B------:R-:W-:Y:S01]  /*6180*/  ISETP.LT.OR P0, PT, R3, 0x2, !P3 ;  /* 0x000000020300780c */ /* 0x000fe20005f01670 */
[----:B------:R-:W-:Y:S01]  /*6190*/  BSSY B0, `(.L_x_90) ;  /* 0x0000014000007945 */ /* 0x000fe20003800000 */
[----:B------:R-:W-:-:S11]  /*61a0*/  IMAD.MOV.U32 R4, RZ, RZ, RZ ;  /* 0x000000ffff047224 */ /* 0x000fd600078e00ff */
[----:B------:R-:W-:Y:S05]  /*61b0*/  @P0 BRA `(.L_x_91) ;  /* 0x0000000000440947 */ /* 0x000fea0003800000 */
[----:B------:R-:W1:Y:S01]  /*61c0*/  S2UR UR6, SR_CgaCtaId ;  /* 0x00000000000679c3 */ /* 0x000e620000008800 */
[----:B------:R-:W-:Y:S01]  /*61d0*/  R2UR UR26, R2 ;  /* 0x00000000021a72ca */ /* 0x000fe200000e0000 */
[----:B------:R-:W-:Y:S01]  /*61e0*/  UMOV UR5, 0x400 ;  /* 0x0000040000057882 */ /* 0x000fe20000000000 */
[----:B------:R-:W-:Y:S01]  /*61f0*/  ULDC.64 UR8, c[0x0][0x198] ;  /* 0x0000660000087ab9 */ /* 0x000fe20000000a00 */
[----:B------:R-:W-:Y:S01]  /*6200*/  UMOV UR27, UR20 ;  /* 0x00000014001b7c82 */ /* 0x000fe20008000000 */
[----:B------:R-:W-:Y:S01]  /*6210*/  UMOV UR28, UR21 ;  /* 0x00000015001c7c82 */ /* 0x000fe20008000000 */
[----:B------:R-:W-:-:S08]  /*6220*/  IMAD.MOV.U32 R4, RZ, RZ, 0x1 ;  /* 0x00000001ff047424 */ /* 0x000fd000078e00ff */
[----:B------:R-:W-:Y:S02]  /*6230*/  USHF.L.U32 UR26, UR26, 0x6, URZ ;  /* 0x000000061a1a7899 */ /* 0x000fe4000800063f */
[----:B-1----:R-:W-:Y:S02]  /*6240*/  ULEA UR5, UR6, UR5, 0x18 ;  /* 0x0000000506057291 */ /* 0x002fe4000f8ec03f */
[----:B------:R-:W-:Y:S02]  /*6250*/  UIADD3 UR6, UP0, UR8, 0x4f0, URZ ;  /* 0x000004f008067890 */ /* 0x000fe4000ff1e03f */
[----:B------:R-:W-:Y:S02]  /*6260*/  UIADD3 UR24, UR5, 0xa000, URZ ;  /* 0x0000a00005187890 */ /* 0x000fe4000fffe03f */
[----:B------:R-:W-:Y:S02]  /*6270*/  UIADD3 UR25, UR5, 0xa400, URZ ;  /* 0x0000a40005197890 */ /* 0x000fe4000fffe03f */
[----:B------:R-:W-:Y:S01]  /*6280*/  UIADD3.X UR7, URZ, UR9, URZ, UP0, !UPT ;  /* 0x000000093f077290 */ /* 0x000fe200087fe43f */
[----:B------:R-:W-:-:S02]  /*6290*/  UMOV UR8, 0x0 ;  /* 0x0000000000087882 */ /* 0x000fc40000000000 */
[----:B------:R-:W-:-:S06]  /*62a0*/  UMOV UR9, 0x10000000 ;  /* 0x1000000000097882 */ /* 0x000fcc0000000000 */
[----:B------:R1:W-:Y:S02]  /*62b0*/  UTMALDG.3D [UR24], [UR6], desc[UR8] ;  /* 0x00000818060075b4 */ /* 0x0003e40008011000 */
[----:B-1----:R-:W-:Y:S01]  /*62c0*/  NOP ;  /* 0x0000000000007918 */ /* 0x002fe20000000000 */
.L_x_91:
[----:B------:R-:W-:Y:S05]  /*62d0*/  BSYNC B0 ;  /* 0x0000000000007941 */ /* 0x000fea0003800000 */
.L_x_90:
[----:B------:R-:W-:Y:S01]  /*62e0*/  BSSY B0, `(.L_x_92) ;  /* 0x0000027000007945 */ /* 0x000fe20003800000 */
[----:B------:R-:W-:-:S03]  /*62f0*/  IMAD.MOV.U32 R10, RZ, RZ, RZ ;  /* 0x000000ffff0a7224 */ /* 0x000fc600078e00ff */
[----:B------:R-:W-:Y:S05]  /*6300*/  @!P3 BRA `(.L_x_93) ;  /* 0x000000000090b947 */ /* 0x000fea0003800000 */
[----:B------:R-:W1:Y:S01]  /*6310*/  S2R R7, SR_CgaCtaId ;  /* 0x0000000000077919 */ /* 0x000e620000008800 */
[----:B------:R-:W-:-:S04]  /*6320*/  MOV R6, 0x400 ;  /* 0x0000040000067802 */ /* 0x000fc80000000f00 */
[----:B-1----:R-:W-:Y:S01]  /*6330*/  LEA R8, R7, R6, 0x18 ;  /* 0x0000000607087211 */ /* 0x002fe200078ec0ff */
[----:B------:R-:W-:-:S04]  /*6340*/  IMAD.MOV.U32 R7, RZ, RZ, 0x1 ;  /* 0x00000001ff077424 */ /* 0x000fc800078e00ff */
[----:B------:R-:W-:Y:S01]  /*6350*/  IMAD R6, R5, 0x8, R8 ;  /* 0x0000000805067824 */ /* 0x000fe200078e0208 */
[----:B------:R-:W-:-:S04]  /*6360*/  SHF.L.U32 R7, R7, 0x1f, RZ ;  /* 0x0000001f07077819 */ /* 0x000fc800000006ff */
[----:B------:R-:W1:Y:S02]  /*6370*/  SYNCS.PHASECHK.TRANS64.TRYWAIT P0, [R6+URZ+0xa460], R7 ;  /* 0x00a46007060075a7 */ /* 0x000e64000800017f */
[----:B-1----:R-:W-:Y:S05]  /*6380*/  @!P0 BRA `(.L_x_94) ;  /* 0x0000001800808947 */ /* 0x002fea0003800000 */
.L_x_148:
        /* <DEDUP_REMOVED lines=8> */
.L_x_95:
[----:B------:R-:W-:-:S04]  /*6410*/  LOP3.LUT P0, RZ, R0, 0x1f, RZ, 0xc0, !PT ;  /* 0x0000001f00ff7812 */ /* 0x000fc8000780c0ff */
[----:B------:R-:W-:-:S13]  /*6420*/  PLOP3.LUT P0, PT, P0, P2, PT, 0x2a, 0x0 ;  /* 0x000000000000781c */ /* 0x000fda0000704572 */
[----:B------:R-:W-:Y:S05]  /*6430*/  @P0 BRA `(.L_x_96) ;  /* 0x0000000000040947 */ /* 0x000fea0003800000 */
[----:B------:R-:W-:Y:S01]  /*6440*/  BPT.TRAP 0x1 ;  /* 0x000000040000795c */ /* 0x000fe20000300000 */
.L_x_96:
[----:B------:R-:W-:Y:S01]  /*6450*/  R2UR UR5, R8 ;  /* 0x00000000080572ca */ /* 0x000fe200000e0000 */
[----:B------:R-:W-:Y:S01]  /*6460*/  ULDC.64 UR6, c[0x0][0x198] ;  /* 0x0000660000067ab9 */ /* 0x000fe20000000a00 */
[----:B------:R-:W-:Y:S01]  /*6470*/  R2UR UR17, R6 ;  /* 0x00000000061172ca */ /* 0x000fe200000e0000 */
[----:B------:R-:W-:Y:S01]  /*6480*/  UIADD3 UR6, UP0, UR6, 0x2f0, URZ ;  /* 0x000002f006067890 */ /* 0x000fe2000ff1e03f */
[C---:B------:R-:W-:Y:S01]  /*6490*/  R2UR UR16, R5.reuse ;  /* 0x00000000051072ca */ /* 0x040fe200000e0000 */
[----:B------:R-:W-:Y:S01]  /*64a0*/  UMOV UR8, 0x0 ;  /* 0x0000000000087882 */ /* 0x000fe20000000000 */
[----:B------:R-:W-:Y:S01]  /*64b0*/  UMOV UR9, 0x10000000 ;  /* 0x1000000000097882 */ /* 0x000fe20000000000 */
[----:B------:R-:W-:Y:S01]  /*64c0*/  UIADD3.X UR7, URZ, UR7, URZ, UP0, !UPT ;  /* 0x000000073f077290 */ /* 0x000fe200087fe43f */
[----:B------:R-:W-:Y:S01]  /*64d0*/  VIADD R5, R5, 0x1 ;  /* 0x0000000105057836 */ /* 0x000fe20000000000 */
[----:B------:R-:W-:Y:S01]  /*64e0*/  UMOV UR18, URZ ;  /* 0x0000003f00127c82 */ /* 0x000fe20008000000 */
[----:B------:R-:W-:Y:S01]  /*64f0*/  UMOV UR19, UR11 ;  /* 0x0000000b00137c82 */ /* 0x000fe20008000000 */
[----:B------:R-:W-:-:S04]  /*6500*/  IMAD.MOV.U32 R10, RZ, RZ, 0x40 ;  /* 0x00000040ff0a7424 */ /* 0x000fc800078e00ff */
[----:B------:R-:W-:Y:S02]  /*6510*/  UIADD3 UR17, UR17, 0xa440, URZ ;  /* 0x0000a44011117890 */ /* 0x000fe4000fffe03f */
[----:B------:R-:W-:-:S09]  /*6520*/  ULEA UR16, UR16, UR5, 0xb ;  /* 0x0000000510107291 */ /* 0x000fd2000f8e583f */
[----:B------:R1:W-:Y:S02]  /*6530*/  UTMALDG.4D [UR16], [UR6], desc[UR8] ;  /* 0x00000810060075b4 */ /* 0x0003e40008019000 */
[----:B-1----:R-:W-:Y:S01]  /*6540*/  NOP ;  /* 0x0000000000007918 */ /* 0x002fe20000000000 */
.L_x_93:
[----:B------:R-:W-:Y:S05]  /*6550*/  BSYNC B0 ;  /* 0x0000000000007941 */ /* 0x000fea0003800000 */
.L_x_92:
[----:B------:R-:W-:Y:S01]  /*6560*/  BSSY B0, `(.L_x_97) ;  /* 0x000002b000007945 */ /* 0x000fe20003800000 */
[----:B------:R-:W-:-:S03]  /*6570*/  IMAD.MOV.U32 R6, RZ, RZ, 0x1 ;  /* 0x00000001ff067424 */ /* 0x000fc600078e00ff */
[----:B------:R-:W-:Y:S05]  /*6580*/  @!P3 BRA `(.L_x_98) ;  /* 0x0000000000a0b947 */ /* 0x000fea0003800000 */
[----:B------:R-:W1:Y:S01]  /*6590*/  S2R R7, SR_CgaCtaId ;  /* 0x0000000000077919 */ /* 0x000e620000008800 */
[----:B------:R-:W-:Y:S01]  /*65a0*/  MOV R6, 0x400 ;  /* 0x0000040000067802 */ /* 0x000fe20000000f00 */
[----:B------:R-:W-:-:S05]  /*65b0*/  IMAD.MOV.U32 R8, RZ, RZ, 0x1 ;  /* 0x00000001ff087424 */ /* 0x000fca00078e00ff */
[----:B------:R-:W-:Y:S02]  /*65c0*/  SHF.L.U32 R8, R8, 0x1f, RZ ;  /* 0x0000001f08087819 */ /* 0x000fe400000006ff */
[----:B-1----:R-:W-:-:S05]  /*65d0*/  LEA R6, R7, R6, 0x18 ;  /* 0x0000000607067211 */ /* 0x002fca00078ec0ff */
[----:B------:R-:W-:-:S04]  /*65e0*/  IMAD R7, R5, 0x8, R6 ;  /* 0x0000000805077824 */ /* 0x000fc800078e0206 */
[----:B------:R-:W1:Y:S02]  /*65f0*/  SYNCS.PHASECHK.TRANS64.TRYWAIT P0, [R7+URZ+0xa460], R8 ;  /* 0x00a46008070075a7 */ /* 0x000e64000800017f */
[----:B-1----:R-:W-:Y:S05]  /*6600*/  @!P0 BRA `(.L_x_99) ;  /* 0x0000001400f48947 */ /* 0x002fea0003800000 */
.L_x_149:
        /* <DEDUP_REMOVED lines=8> */
.L_x_100:
[----:B------:R-:W-:-:S04]  /*6690*/  LOP3.LUT P0, RZ, R0, 0x1f, RZ, 0xc0, !PT ;  /* 0x0000001f00ff7812 */ /* 0x000fc8000780c0ff */
[----:B------:R-:W-:-:S13]  /*66a0*/  PLOP3.LUT P0, PT, P0, P2, PT, 0x2a, 0x0 ;  /* 0x000000000000781c */ /* 0x000fda0000704572 */
[----:B------:R-:W-:Y:S05]  /*66b0*/  @P0 BRA `(.L_x_101) ;  /* 0x0000000000040947 */ /* 0x000fea0003800000 */
[----:B------:R-:W-:Y:S01]  /*66c0*/  BPT.TRAP 0x1 ;  /* 0x000000040000795c */ /* 0x000fe20000300000 */
.L_x_101:
[----:B------:R-:W-:Y:S01]  /*66d0*/  R2UR UR5, R6 ;  /* 0x00000000060572ca */ /* 0x000fe200000e0000 */
[----:B------:R-:W-:Y:S01]  /*66e0*/  ULDC.64 UR6, c[0x0][0x198] ;  /* 0x0000660000067ab9 */ /* 0x000fe20000000a00 */
[----:B------:R-:W-:Y:S01]  /*66f0*/  R2UR UR17, R7 ;  /* 0x00000000071172ca */ /* 0x000fe200000e0000 */
[----:B------:R-:W-:Y:S01]  /*6700*/  UIADD3 UR6, UP0, UR6, 0x1f0, URZ ;  /* 0x000001f006067890 */ /* 0x000fe2000ff1e03f */
[C---:B------:R-:W-:Y:S01]  /*6710*/  R2UR UR16, R5.reuse ;  /* 0x00000000051072ca */ /* 0x040fe200000e0000 */
[----:B------:R-:W-:Y:S01]  /*6720*/  UMOV UR8, 0x0 ;  /* 0x0000000000087882 */ /* 0x000fe20000000000 */
[----:B------:R-:W-:Y:S01]  /*6730*/  R2UR UR19, R10 ;  /* 0x000000000a1372ca */ /* 0x000fe200000e0000 */
[----:B------:R-:W-:Y:S01]  /*6740*/  UIADD3.X UR7, URZ, UR7, URZ, UP0, !UPT ;  /* 0x000000073f077290 */ /* 0x000fe200087fe43f */
[----:B------:R-:W-:Y:S01]  /*6750*/  VIADD R5, R5, 0x1 ;  /* 0x0000000105057836 */ /* 0x000fe20000000000 */
[----:B------:R-:W-:Y:S01]  /*6760*/  UMOV UR9, 0x10000000 ;  /* 0x1000000000097882 */ /* 0x000fe20000000000 */
[----:B------:R-:W-:-:S03]  /*6770*/  UMOV UR18, URZ ;  /* 0x0000003f00127c82 */ /* 0x000fc60008000000 */
[C---:B------:R-:W-:Y:S02]  /*6780*/  ISETP.NE.AND P4, PT, R5.reuse, 0x4, PT ;  /* 0x000000040500780c */ /* 0x040fe40003f85270 */
[----:B------:R-:W-:Y:S01]  /*6790*/  UIADD3 UR17, UR17, 0xa440, URZ ;  /* 0x0000a44011117890 */ /* 0x000fe2000fffe03f */
[C---:B------:R-:W-:Y:S01]  /*67a0*/  ISETP.NE.AND P0, PT, R5.reuse, 0x4, PT ;  /* 0x000000040500780c */ /* 0x040fe20003f05270 */
[----:B------:R-:W-:Y:S01]  /*67b0*/  ULEA UR16, UR16, UR5, 0xb ;  /* 0x0000000510107291 */ /* 0x000fe2000f8e583f */
[----:B------:R-:W-:Y:S01]  /*67c0*/  SEL R5, R5, RZ, P4 ;  /* 0x000000ff05057207 */ /* 0x000fe20002000000 */
[----:B------:R-:W-:Y:S01]  /*67d0*/  UIADD3 UR19, UR11, UR19, URZ ;  /* 0x000000130b137290 */ /* 0x000fe2000fffe03f */
[----:B------:R-:W-:-:S08]  /*67e0*/  SEL R6, RZ, 0x1, !P0 ;  /* 0x00000001ff067807 */ /* 0x000fd00004000000 */
[----:B------:R1:W-:Y:S02]  /*67f0*/  UTMALDG.4D [UR16], [UR6], desc[UR8] ;  /* 0x00000810060075b4 */ /* 0x0003e40008019000 */
[----:B-1----:R-:W-:Y:S01]  /*6800*/  NOP ;  /* 0x0000000000007918 */ /* 0x002fe20000000000 */
.L_x_98:
[----:B------:R-:W-:Y:S05]  /*6810*/  BSYNC B0 ;  /* 0x0000000000007941 */ /* 0x000fea0003800000 */
.L_x_97:
[----:B------:R-:W-:Y:S01]  /*6820*/  ISETP.LT.OR P0, PT, R3, 0x3, !P3 ;  /* 0x000000030300780c */ /* 0x000fe20005f01670 */
[----:B------:R-:W-:-:S12]  /*6830*/  BSSY B0, `(.L_x_102) ;  /* 0x0000025000007945 */ /* 0x000fd80003800000 */
[----:B------:R-:W-:Y:S05]  /*6840*/  @P0 BRA `(.L_x_103) ;  /* 0x00000000008c0947 */ /* 0x000fea0003800000 */
        /* <DEDUP_REMOVED lines=8> */
.L_x_150:
        /* <DEDUP_REMOVED lines=8> */
.L_x_105:
[----:B------:R-:W-:-:S04]  /*6950*/  LOP3.LUT P0, RZ, R0, 0x1f, RZ, 0xc0, !PT ;  /* 0x0000001f00ff7812 */ /* 0x000fc8000780c0ff */
[----:B------:R-:W-:-:S13]  /*6960*/  PLOP3.LUT P0, PT, P0, P2, PT, 0x2a, 0x0 ;  /* 0x000000000000781c */ /* 0x000fda0000704572 */
[----:B------:R-:W-:Y:S05]  /*6970*/  @P0 BRA `(.L_x_106) ;  /* 0x0000000000040947 */ /* 0x000fea0003800000 */
[----:B------:R-:W-:Y:S01]  /*6980*/  BPT.TRAP 0x1 ;  /* 0x000000040000795c */ /* 0x000fe20000300000 */
.L_x_106:
[----:B------:R-:W-:Y:S01]  /*6990*/  IMAD R9, R4, 0x800, R9 ;  /* 0x0000080004097824 */ /* 0x000fe200078e0209 */
[----:B------:R-:W-:Y:S01]  /*69a0*/  R2UR UR17, R7 ;  /* 0x00000000071172ca */ /* 0x000fe200000e0000 */
[----:B------:R-:W-:Y:S01]  /*69b0*/  ULDC.64 UR6, c[0x0][0x198] ;  /* 0x0000660000067ab9 */ /* 0x000fe20000000a00 */
[----:B------:R-:W-:Y:S01]  /*69c0*/  R2UR UR19, R2 ;  /* 0x00000000021372ca */ /* 0x000fe200000e0000 */
[----:B------:R-:W-:Y:S01]  /*69d0*/  UIADD3 UR6, UP0, UR6, 0x3f0, URZ ;  /* 0x000003f006067890 */ /* 0x000fe2000ff1e03f */
[----:B------:R-:W-:Y:S01]  /*69e0*/  R2UR UR16, R9 ;  /* 0x00000000091072ca */ /* 0x000fe200000e0000 */
[----:B------:R-:W-:Y:S01]  /*69f0*/  UMOV UR8, 0x0 ;  /* 0x0000000000087882 */ /* 0x000fe20000000000 */
[----:B------:R-:W-:Y:S01]  /*6a00*/  UMOV UR9, 0x10000000 ;  /* 0x1000000000097882 */ /* 0x000fe20000000000 */
[----:B------:R-:W-:Y:S01]  /*6a10*/  UIADD3.X UR7, URZ, UR7, URZ, UP0, !UPT ;  /* 0x000000073f077290 */ /* 0x000fe200087fe43f */
[----:B------:R-:W-:-:S05]  /*6a20*/  UMOV UR18, URZ ;  /* 0x0000003f00127c82 */ /* 0x000fca0008000000 */
[----:B------:R-:W-:Y:S02]  /*6a30*/  UIADD3 UR17, UR17, 0xa400, URZ ;  /* 0x0000a40011117890 */ /* 0x000fe4000fffe03f */
[----:B------:R-:W-:Y:S02]  /*6a40*/  USHF.L.U32 UR19, UR19, 0x6, URZ ;  /* 0x0000000613137899 */ /* 0x000fe4000800063f */
[----:B------:R-:W-:-:S09]  /*6a50*/  UIADD3 UR16, UR16, 0x6000, URZ ;  /* 0x0000600010107890 */ /* 0x000fd2000fffe03f */
[----:B------:R1:W-:Y:S02]  /*6a60*/  UTMALDG.4D [UR16], [UR6], desc[UR8] ;  /* 0x00000810060075b4 */ /* 0x0003e40008019000 */
[----:B-1----:R-:W-:Y:S01]  /*6a70*/  NOP ;  /* 0x0000000000007918 */ /* 0x002fe20000000000 */
.L_x_103:
[----:B------:R-:W-:Y:S05]  /*6a80*/  BSYNC B0 ;  /* 0x0000000000007941 */ /* 0x000fea0003800000 */
.L_x_102:
[----:B------:R-:W-:Y:S01]  /*6a90*/  ISETP.LT.OR P0, PT, R3, 0x4, !P3 ;  /* 0x000000040300780c */ /* 0x000fe20005f01670 */
[----:B------:R-:W-:-:S12]  /*6aa0*/  BSSY B0, `(.L_x_107) ;  /* 0x0000018000007945 */ /* 0x000fd80003800000 */
[----:B------:R-:W-:Y:S05]  /*6ab0*/  @P0 BRA `(.L_x_108) ;  /* 0x0000000000580947 */ /* 0x000fea0003800000 */
[----:B------:R-:W1:Y:S01]  /*6ac0*/  S2R R8, SR_CgaCtaId ;  /* 0x0000000000087919 */ /* 0x000e620000008800 */
[----:B------:R-:W-:Y:S01]  /*6ad0*/  MOV R7, 0x400 ;  /* 0x0000040000077802 */ /* 0x000fe20000000f00 */
[----:B------:R-:W-:Y:S01]  /*6ae0*/  ULDC.64 UR6, c[0x0][0x198] ;  /* 0x0000660000067ab9 */ /* 0x000fe20000000a00 */
[C---:B------:R-:W-:Y:S01]  /*6af0*/  R2UR UR26, R2.reuse ;  /* 0x00000000021a72ca */ /* 0x040fe200000e0000 */
[----:B------:R-:W-:Y:S01]  /*6b00*/  UIADD3 UR6, UP0, UR6, 0x5f0, URZ ;  /* 0x000005f006067890 */ /* 0x000fe2000ff1e03f */
[----:B------:R-:W-:Y:S01]  /*6b10*/  VIADD R2, R2, 0x1 ;  /* 0x0000000102027836 */ /* 0x000fe20000000000 */
[----:B------:R-:W-:Y:S01]  /*6b20*/  UMOV UR8, 0x0 ;  /* 0x0000000000087882 */ /* 0x000fe20000000000 */
[----:B------:R-:W-:Y:S01]  /*6b30*/  UMOV UR9, 0x10000000 ;  /* 0x1000000000097882 */ /* 0x000fe20000000000 */
[----:B------:R-:W-:Y:S01]  /*6b40*/  UIADD3.X UR7, URZ, UR7, URZ, UP0, !UPT ;  /* 0x000000073f077290 */ /* 0x000fe200087fe43f */
[----:B------:R-:W-:Y:S01]  /*6b50*/  UMOV UR27, UR20 ;  /* 0x00000014001b7c82 */ /* 0x000fe20008000000 */
[----:B------:R-:W-:-:S06]  /*6b60*/  UMOV UR28, UR21 ;  /* 0x00000015001c7c82 */ /* 0x000fcc0008000000 */
[----:B------:R-:W-:Y:S01]  /*6b70*/  USHF.L.U32 UR26, UR26, 0x6, URZ ;  /* 0x000000061a1a7899 */ /* 0x000fe2000800063f */
[----:B-1----:R-:W-:-:S05]  /*6b80*/  LEA R7, R8, R7, 0x18 ;  /* 0x0000000708077211 */ /* 0x002fca00078ec0ff */
[C-C-:B------:R-:W-:Y:S02]  /*6b90*/  IMAD R8, R4.reuse, 0x8, R7.reuse ;  /* 0x0000000804087824 */ /* 0x140fe400078e0207 */
[C---:B------:R-:W-:Y:S02]  /*6ba0*/  IMAD R7, R4.reuse, 0x100, R7 ;  /* 0x0000010004077824 */ /* 0x040fe400078e0207 */
[----:B------:R-:W-:Y:S01]  /*6bb0*/  VIADD R4, R4, 0x1 ;  /* 0x0000000104047836 */ /* 0x000fe20000000000 */
[----:B------:R-:W-:Y:S02]  /*6bc0*/  R2UR UR25, R8 ;  /* 0x00000000081972ca */ /* 0x000fe400000e0000 */
[----:B------:R-:W-:-:S11]  /*6bd0*/  R2UR UR24, R7 ;  /* 0x00000000071872ca */ /* 0x000fd600000e0000 */
[----:B------:R-:W-:Y:S02]  /*6be0*/  UIADD3 UR25, UR25, 0xa400, URZ ;  /* 0x0000a40019197890 */ /* 0x000fe4000fffe03f */
[----:B------:R-:W-:-:S09]  /*6bf0*/  UIADD3 UR24, UR24, 0xa000, URZ ;  /* 0x0000a00018187890 */ /* 0x000fd2000fffe03f */
[----:B------:R1:W-:Y:S02]  /*6c00*/  UTMALDG.3D [UR24], [UR6], desc[UR8] ;  /* 0x00000818060075b4 */ /* 0x0003e40008011000 */
[----:B-1----:R-:W-:Y:S01]  /*6c10*/  NOP ;  /* 0x0000000000007918 */ /* 0x002fe20000000000 */
.L_x_108:
[----:B------:R-:W-:Y:S05]  /*6c20*/  BSYNC B0 ;  /* 0x0000000000007941 */ /* 0x000fea0003800000 */
.L_x_107:
[----:B------:R-:W-:Y:S04]  /*6c30*/  BSSY B0, `(.L_x_109) ;  /* 0x0000024000007945 */ /* 0x000fe80003800000 */
[----:B------:R-:W-:Y:S05]  /*6c40*/  @!P3 BRA `(.L_x_110) ;  /* 0x000000000088b947 */ /* 0x000fea0003800000 */
[----:B------:R-:W1:Y:S01]  /*6c50*/  S2R R8, SR_CgaCtaId ;  /* 0x0000000000087919 */ /* 0x000e620000008800 */
[----:B------:R-:W-:Y:S02]  /*6c60*/  MOV R7, 0x400 ;  /* 0x0000040000077802 */ /* 0x000fe40000000f00 */
[----:B------:R-:W-:Y:S02]  /*6c70*/  SHF.L.U32 R6, R6, 0x1f, RZ ;  /* 0x0000001f06067819 */ /* 0x000fe400000006ff */
[----:B-1----:R-:W-:-:S05]  /*6c80*/  LEA R8, R8, R7, 0x18 ;  /* 0x0000000708087211 */ /* 0x002fca00078ec0ff */
[----:B------:R-:W-:-:S04]  /*6c90*/  IMAD R7, R5, 0x8, R8 ;  /* 0x0000000805077824 */ /* 0x000fc800078e0208 */
[----:B------:R-:W1:Y:S02]  /*6ca0*/  SYNCS.PHASECHK.TRANS64.TRYWAIT P0, [R7+URZ+0xa460], R6 ;  /* 0x00a46006070075a7 */ /* 0x000e64000800017f */
[----:B-1----:R-:W-:Y:S05]  /*6cb0*/  @!P0 BRA `(.L_x_111) ;  /* 0x0000001000708947 */ /* 0x002fea0003800000 */
.L_x_151:
        /* <DEDUP_REMOVED lines=8> */
.L_x_112:
[----:B------:R-:W-:-:S04]  /*6d40*/  LOP3.LUT P0, RZ, R0, 0x1f, RZ, 0xc0, !PT ;  /* 0x0000001f00ff7812 */ /* 0x000fc8000780c0ff */
[----:B------:R-:W-:-:S13]  /*6d50*/  PLOP3.LUT P0, PT, P0, P2, PT, 0x2a, 0x0 ;  /* 0x000000000000781c */ /* 0x000fda0000704572 */
[----:B------:R-:W-:Y:S05]  /*6d60*/  @P0 BRA `(.L_x_113) ;  /* 0x0000000000040947 */ /* 0x000fea0003800000 */
[----:B------:R-:W-:Y:S01]  /*6d70*/  BPT.TRAP 0x1 ;  /* 0x000000040000795c */ /* 0x000fe20000300000 */
.L_x_113:
[----:B------:R-:W-:Y:S01]  /*6d80*/  R2UR UR16, R5 ;  /* 0x00000000051072ca */ /* 0x000fe200000e0000 */
[----:B------:R-:W-:Y:S01]  /*6d90*/  ULDC.64 UR6, c[0x0][0x198] ;  /* 0x0000660000067ab9 */ /* 0x000fe20000000a00 */
[----:B------:R-:W-:Y:S01]  /*6da0*/  R2UR UR5, R8 ;  /* 0x00000000080572ca */ /* 0x000fe200000e0000 */
[----:B------:R-:W-:Y:S01]  /*6db0*/  UIADD3 UR6, UP0, UR6, 0x2f0, URZ ;  /* 0x000002f006067890 */ /* 0x000fe2000ff1e03f */
[----:B------:R-:W-:Y:S01]  /*6dc0*/  R2UR UR19, R10 ;  /* 0x000000000a1372ca */ /* 0x000fe200000e0000 */
[----:B------:R-:W-:Y:S01]  /*6dd0*/  UMOV UR8, 0x0 ;  /* 0x0000000000087882 */ /* 0x000fe20000000000 */
[----:B------:R-:W-:Y:S01]  /*6de0*/  R2UR UR17, R7 ;  /* 0x00000000071172ca */ /* 0x000fe200000e0000 */
[----:B------:R-:W-:Y:S01]  /*6df0*/  UIADD3.X UR7, URZ, UR7, URZ, UP0, !UPT ;  /* 0x000000073f077290 */ /* 0x000fe200087fe43f */
[----:B------:R-:W-:Y:S01]  /*6e00*/  UMOV UR9, 0x10000000 ;  /* 0x1000000000097882 */ /* 0x000fe20000000000 */
[----:B------:R-:W-:-:S06]  /*6e10*/  UMOV UR18, URZ ;  /* 0x0000003f00127c82 */ /* 0x000fcc0008000000 */
[----:B------:R-:W-:Y:S02]  /*6e20*/  ULEA UR16, UR16, UR5, 0xb ;  /* 0x0000000510107291 */ /* 0x000fe4000f8e583f */
[----:B------:R-:W-:Y:S02]  /*6e30*/  UIADD3 UR19, UR11, UR19, URZ ;  /* 0x000000130b137290 */ /* 0x000fe4000fffe03f */
[----:B------:R-:W-:-:S09]  /*6e40*/  UIADD3 UR17, UR17, 0xa440, URZ ;  /* 0x0000a44011117890 */ /* 0x000fd2000fffe03f */
[----:B------:R1:W-:Y:S02]  /*6e50*/  UTMALDG.4D [UR16], [UR6], desc[UR8] ;  /* 0x00000810060075b4 */ /* 0x0003e40008019000 */
[----:B-1----:R-:W-:Y:S01]  /*6e60*/  NOP ;  /* 0x0000000000007918 */ /* 0x002fe20000000000 */
.L_x_110:
[----:B------:R-:W-:Y:S05]  /*6e70*/  BSYNC B0 ;  /* 0x0000000000007941 */ /* 0x000fea0003800000 */
.L_x_109:
[----:B------:R-:W-:-:S13]  /*6e80*/  ISETP.GE.AND P0, PT, R3, 0x5, PT ;  /* 0x000000050300780c */ /* 0x000fda0003f06270 */
[----:B------:R-:W-:Y:S05]  /*6e90*/  @!P0 EXIT ;  /* 0x000000000000894d */ /* 0x000fea0003800000 */
[----:B------:R-:W-:Y:S01]  /*6ea0*/  IMAD.U32 R6, RZ, RZ, UR4 ;  /* 0x00000004ff067e24 */ /* 0x000fe2000f8e00ff */
[----:B------:R-:W-:Y:S01]  /*6eb0*/  LOP3.LUT P0, RZ, R0, 0x1f, RZ, 0xc0, !PT ;  /* 0x0000001f00ff7812 */ /* 0x000fe2000780c0ff */
[----:B------:R-:W-:Y:S01]  /*6ec0*/  BSSY B0, `(.L_x_114) ;  /* 0x0000097000007945 */ /* 0x000fe20003800000 */
[----:B------:R-:W-:Y:S02]  /*6ed0*/  IMAD.MOV.U32 R0, RZ, RZ, 0x1 ;  /* 0x00000001ff007424 */ /* 0x000fe400078e00ff */
[----:B------:R-:W-:Y:S02]  /*6ee0*/  PLOP3.LUT P0, PT, P0, P2, PT, 0x2a, 0x0 ;  /* 0x000000000000781c */ /* 0x000fe40000704572 */
[----:B------:R-:W-:-:S11]  /*6ef0*/  LOP3.LUT R6, R6, 0x2, RZ, 0xfc, !PT ;  /* 0x0000000206067812 */ /* 0x000fd600078efcff */
.L_x_133:
[C---:B------:R-:W-:Y:S01]  /*6f00*/  ISETP.GE.AND P4, PT, R3.reuse, 0x5, PT ;  /* 0x000000050300780c */ /* 0x040fe20003f86270 */
[----:B------:R-:W-:Y:S01]  /*6f10*/  BSSY B1, `(.L_x_115) ;  /* 0x000000f000017945 */ /* 0x000fe20003800000 */
[----:B------:R-:W-:-:S11]  /*6f20*/  VIADD R5, R3, 0xfffffffc ;  /* 0xfffffffc03057836 */ /* 0x000fd60000000000 */
[----:B------:R-:W-:Y:S05]  /*6f30*/  @!P4 BRA `(.L_x_116) ;  /* 0x000000000030c947 */ /* 0x000fea0003800000 */
[----:B------:R-:W-:-:S07]  /*6f40*/  IMAD.SHL.U32 R3, R2, 0x40, RZ ;  /* 0x0000004002037824 */ /* 0x000fce00078e00ff */
.L_x_118:
[----:B------:R-:W-:Y:S02]  /*6f50*/  VIADD R3, R3, 0x40 ;  /* 0x0000004003037836 */ /* 0x000fe40000000000 */
[----:B------:R-:W-:-:S03]  /*6f60*/  IMAD.MOV.U32 R7, RZ, RZ, R5 ;  /* 0x000000ffff077224 */ /* 0x000fc600078e0005 */
[----:B------:R-:W-:-:S13]  /*6f70*/  ISETP.LT.AND P4, PT, R3, UR11, PT ;  /* 0x0000000b03007c0c */ /* 0x000fda000bf81270 */
[----:B------:R-:W-:Y:S05]  /*6f80*/  @!P4 BRA `(.L_x_117) ;  /* 0x000000000018c947 */ /* 0x000fea0003800000 */
[----:B------:R-:W-:Y:S01]  /*6f90*/  ISETP.GT.AND P4, PT, R7, 0x4, PT ;  /* 0x000000040700780c */ /* 0x000fe20003f84270 */
[----:B------:R-:W-:Y:S02]  /*6fa0*/  VIADD R2, R2, 0x1 ;  /* 0x0000000102027836 */ /* 0x000fe40000000000 */
[----:B------:R-:W-:-:S10]  /*6fb0*/  VIADD R5, R5, 0xfffffffc ;  /* 0xfffffffc05057836 */ /* 0x000fd40000000000 */
[----:B------:R-:W-:Y:S05]  /*6fc0*/  @P4 BRA `(.L_x_118) ;  /* 0xfffffffc00e04947 */ /* 0x000fea000383ffff */
[----:B------:R-:W-:Y:S01]  /*6fd0*/  IMAD.MOV.U32 R3, RZ, RZ, R7 ;  /* 0x000000ffff037224 */ /* 0x000fe200078e0007 */
[----:B------:R-:W-:Y:S06]  /*6fe0*/  BRA `(.L_x_116) ;  /* 0x0000000000047947 */ /* 0x000fec0003800000 */
.L_x_117:
[----:B------:R-:W-:-:S07]  /*6ff0*/  VIADD R3, R5, 0x4 ;  /* 0x0000000405037836 */ /* 0x000fce0000000000 */
.L_x_116:
[----:B------:R-:W-:Y:S05]  /*7000*/  BSYNC B1 ;  /* 0x0000000000017941 */ /* 0x000fea0003800000 */
.L_x_115:
[----:B------:R-:W-:Y:S01]  /*7010*/  ISETP.LT.OR P4, PT, R3, 0x5, !P3 ;  /* 0x000000050300780c */ /* 0x000fe20005f81670 */
[----:B------:R-:W-:-:S12]  /*7020*/  BSSY B1, `(.L_x_119) ;  /* 0x0000020000017945 */ /* 0x000fd80003800000 */
[----:B------:R-:W-:Y:S05]  /*7030*/  @P4 BRA `(.L_x_120) ;  /* 0x0000000000784947 */ /* 0x000fea0003800000 */
[----:B------:R-:W1:Y:S01]  /*7040*/  S2R R8, SR_CgaCtaId ;  /* 0x0000000000087919 */ /* 0x000e620000008800 */
[----:B------:R-:W-:-:S04]  /*7050*/  MOV R7, 0x400 ;  /* 0x0000040000077802 */ /* 0x000fc80000000f00 */
[----:B-1----:R-:W-:Y:S02]  /*7060*/  LEA R9, R8, R7, 0x18 ;  /* 0x0000000708097211 */ /* 0x002fe400078ec0ff */
[----:B------:R-:W-:-:S03]  /*7070*/  SHF.L.U32 R7, R0, 0x1f, RZ ;  /* 0x0000001f00077819 */ /* 0x000fc600000006ff */
[----:B------:R-:W-:-:S04]  /*7080*/  IMAD R8, R4, 0x8, R9 ;  /* 0x0000000804087824 */ /* 0x000fc800078e0209 */
[----:B------:R-:W1:Y:S02]  /*7090*/  SYNCS.PHASECHK.TRANS64.TRYWAIT P4, [R8+URZ+0xa420], R7 ;  /* 0x00a42007080075a7 */ /* 0x000e64000808017f */
[----:B-1----:R-:W-:Y:S05]  /*70a0*/  @!P4 BRA `(.L_x_121) ;  /* 0x0000000c0088c947 */ /* 0x002fea0003800000 */
.L_x_152:
[----:B-1----:R-:W-:-:S04]  /*70b0*/  @P2 IMAD.MOV.U32 R7, RZ, RZ, 0x900 ;  /* 0x00000900ff072424 */ /* 0x002fc800078e00ff */
[----:B------:R1:W-:Y:S02]  /*70c0*/  @P2 SYNCS.ARRIVE.TRANS64 RZ, [R8+URZ+0xa400], R7 ;  /* 0x00a4000708ff29a7 */ /* 0x0003e4000800003f */
[----:B-1----:R-:W-:-:S04]  /*70d0*/  PRMT R7, R6, 0x9910, RZ ;  /* 0x0000991006077816 */ /* 0x002fc800000000ff */
[----:B------:R-:W-:-:S13]  /*70e0*/  ISETP.NE.AND P4, PT, R7, 0x2, PT ;  /* 0x000000020700780c */ /* 0x000fda0003f85270 */
[----:B------:R-:W-:Y:S05]  /*70f0*/  @P4 BRA `(.L_x_122) ;  /* 0x0000000000044947 */ /* 0x000fea0003800000 */
[----:B------:R-:W-:Y:S01]  /*7100*/  BPT.TRAP 0x1 ;  /* 0x000000040000795c */ /* 0x000fe20000300000 */
.L_x_122:
[----:B------:R-:W-:Y:S05]  /*7110*/  @P0 BRA `(.L_x_123) ;  /* 0x0000000000040947 */ /* 0x000fea0003800000 */
[----:B------:R-:W-:Y:S01]  /*7120*/  BPT.TRAP 0x1 ;  /* 0x000000040000795c */ /* 0x000fe20000300000 */
.L_x_123:
        /* <DEDUP_REMOVED lines=15> */
.L_x_120:
[----:B------:R-:W-:Y:S05]  /*7220*/  BSYNC B1 ;  /* 0x0000000000017941 */ /* 0x000fea0003800000 */
.L_x_119:
[C---:B------:R-:W-:Y:S01]  /*7230*/  ISETP.LT.OR P4, PT, R3.reuse, 0x6, !P3 ;  /* 0x000000060300780c */ /* 0x040fe20005f81670 */
[----:B------:R-:W-:Y:S01]  /*7240*/  BSSY B1, `(.L_x_124) ;  /* 0x000001c000017945 */ /* 0x000fe20003800000 */
[----:B------:R-:W-:-:S11]  /*7250*/  ISETP.LT.OR P5, PT, R3, 0x7, !P3 ;  /* 0x000000070300780c */ /* 0x000fd60005fa1670 */
[----:B------:R-:W-:Y:S05]  /*7260*/  @P4 BRA `(.L_x_125) ;  /* 0x0000000000644947 */ /* 0x000fea0003800000 */
[----:B------:R-:W1:Y:S01]  /*7270*/  S2R R8, SR_CgaCtaId ;  /* 0x0000000000087919 */ /* 0x000e620000008800 */
[----:B------:R-:W-:Y:S01]  /*7280*/  MOV R7, 0x400 ;  /* 0x0000040000077802 */ /* 0x000fe20000000f00 */
[----:B------:R-:W-:Y:S01]  /*7290*/  ULDC.64 UR6, c[0x0][0x198] ;  /* 0x0000660000067ab9 */ /* 0x000fe20000000a00 */
[----:B------:R-:W-:Y:S01]  /*72a0*/  R2UR UR26, R2 ;  /* 0x00000000021a72ca */ /* 0x000fe200000e0000 */
[----:B------:R-:W-:Y:S01]  /*72b0*/  UIADD3 UR6, UP0, UR6, 0x4f0, URZ ;  /* 0x000004f006067890 */ /* 0x000fe2000ff1e03f */
[----:B------:R-:W-:Y:S01]  /*72c0*/  UMOV UR8, 0x0 ;  /* 0x0000000000087882 */ /* 0x000fe20000000000 */
[----:B------:R-:W-:Y:S02]  /*72d0*/  UMOV UR9, 0x10000000 ;  /* 0x1000000000097882 */ /* 0x000fe40000000000 */
        /* <DEDUP_REMOVED lines=9> */
[----:B------:R-:W-:Y:S02]  /*7370*/  R2UR UR24, R7 ;  /* 0x00000000071872ca */ /* 0x000fe400000e0000 */
[----:B------:R-:W-:-:S04]  /*7380*/  ISETP.NE.AND P4, PT, R4, 0x4, PT ;  /* 0x000000040400780c */ /* 0x000fc80003f85270 */
[----:B------:R-:W-:Y:S02]  /*7390*/  SEL R7, RZ, 0x1, P4 ;  /* 0x00000001ff077807 */ /* 0x000fe40002000000 */
[----:B------:R-:W-:Y:S02]  /*73a0*/  SEL R4, R4, RZ, P4 ;  /* 0x000000ff04047207 */ /* 0x000fe40002000000 */
[----:B------:R-:W-:Y:S01]  /*73b0*/  LOP3.LUT R0, R0, R7, RZ, 0x3c, !PT ;  /* 0x0000000700007212 */ /* 0x000fe200078e3cff */
[----:B------:R-:W-:Y:S02]  /*73c0*/  UIADD3 UR25, UR25, 0xa400, URZ ;  /* 0x0000a40019197890 */ /* 0x000fe4000fffe03f */
[----:B------:R-:W-:-:S09]  /*73d0*/  UIADD3 UR24, UR24, 0xa000, URZ ;  /* 0x0000a00018187890 */ /* 0x000fd2000fffe03f */
[----:B------:R1:W-:Y:S02]  /*73e0*/  UTMALDG.3D [UR24], [UR6], desc[UR8] ;  /* 0x00000818060075b4 */ /* 0x0003e40008011000 */
[----:B-1----:R-:W-:Y:S01]  /*73f0*/  NOP ;  /* 0x0000000000007918 */ /* 0x002fe20000000000 */
.L_x_125:
[----:B------:R-:W-:Y:S05]  /*7400*/  BSYNC B1 ;  /* 0x0000000000017941 */ /* 0x000fea0003800000 */
.L_x_124:
[----:B------:R-:W-:Y:S04]  /*7410*/  BSSY B1, `(.L_x_126) ;  /* 0x0000020000017945 */ /* 0x000fe80003800000 */
[----:B------:R-:W-:Y:S05]  /*7420*/  @P5 BRA `(.L_x_127) ;  /* 0x0000000000785947 */ /* 0x000fea0003800000 */
[----:B------:R-:W1:Y:S01]  /*7430*/  S2R R8, SR_CgaCtaId ;  /* 0x0000000000087919 */ /* 0x000e620000008800 */
[----:B------:R-:W-:Y:S02]  /*7440*/  MOV R7, 0x400 ;  /* 0x0000040000077802 */ /* 0x000fe40000000f00 */
[----:B------:R-:W-:Y:S02]  /*7450*/  SHF.L.U32 R9, R0, 0x1f, RZ ;  /* 0x0000001f00097819 */ /* 0x000fe400000006ff */
[----:B-1----:R-:W-:-:S05]  /*7460*/  LEA R7, R8, R7, 0x18 ;  /* 0x0000000708077211 */ /* 0x002fca00078ec0ff */
[----:B------:R-:W-:-:S04]  /*7470*/  IMAD R8, R4, 0x8, R7 ;  /* 0x0000000804087824 */ /* 0x000fc800078e0207 */
[----:B------:R-:W1:Y:S02]  /*7480*/  SYNCS.PHASECHK.TRANS64.TRYWAIT P4, [R8+URZ+0xa420], R9 ;  /* 0x00a42009080075a7 */ /* 0x000e64000808017f */
[----:B-1----:R-:W-:Y:S05]  /*7490*/  @!P4 BRA `(.L_x_128) ;  /* 0x0000000800a0c947 */ /* 0x002fea0003800000 */
.L_x_153:
[----:B-1----:R-:W-:-:S04]  /*74a0*/  @P1 IMAD.MOV.U32 R9, RZ, RZ, 0x900 ;  /* 0x00000900ff091424 */ /* 0x002fc800078e00ff */
[----:B------:R1:W-:Y:S02]  /*74b0*/  @P1 SYNCS.ARRIVE.TRANS64 RZ, [R8+URZ+0xa400], R9 ;  /* 0x00a4000908ff19a7 */ /* 0x0003e4000800003f */
[----:B-1----:R-:W-:-:S04]  /*74c0*/  PRMT R9, R6, 0x9910, RZ ;  /* 0x0000991006097816 */ /* 0x002fc800000000ff */
[----:B------:R-:W-:-:S13]  /*74d0*/  ISETP.NE.AND P4, PT, R9, 0x2, PT ;  /* 0x000000020900780c */ /* 0x000fda0003f85270 */
[----:B------:R-:W-:Y:S05]  /*74e0*/  @P4 BRA `(.L_x_129) ;  /* 0x0000000000044947 */ /* 0x000fea0003800000 */
[----:B------:R-:W-:Y:S01]  /*74f0*/  BPT.TRAP 0x1 ;  /* 0x000000040000795c */ /* 0x000fe20000300000 */
.L_x_129:
[----:B------:R-:W-:Y:S05]  /*7500*/  @P0 BRA `(.L_x_130) ;  /* 0x0000000000040947 */ /* 0x000fea0003800000 */
[----:B------:R-:W-:Y:S01]  /*7510*/  BPT.TRAP 0x1 ;  /* 0x000000040000795c */ /* 0x000fe20000300000 */
.L_x_130:
        /* <DEDUP_REMOVED lines=15> */
.L_x_127:
[----:B------:R-:W-:Y:S05]  /*7610*/  BSYNC B1 ;  /* 0x0000000000017941 */ /* 0x000fea0003800000 */
.L_x_126:
        /* <DEDUP_REMOVED lines=29> */
.L_x_132:
[----:B------:R-:W-:Y:S05]  /*77f0*/  BSYNC B1 ;  /* 0x0000000000017941 */ /* 0x000fea0003800000 */
.L_x_131:
[----:B------:R-:W-:Y:S01]  /*7800*/  ISETP.GT.AND P4, PT, R5, 0x4, PT ;  /* 0x000000040500780c */ /* 0x000fe20003f84270 */
[----:B------:R-:W-:-:S12]  /*7810*/  IMAD.MOV.U32 R3, RZ, RZ, R5 ;  /* 0x000000ffff037224 */ /* 0x000fd800078e0005 */
[----:B------:R-:W-:Y:S05]  /*7820*/  @P4 BRA `(.L_x_133) ;  /* 0xfffffff400b44947 */ /* 0x000fea000383ffff */
[----:B------:R-:W-:Y:S05]  /*7830*/  BSYNC B0 ;  /* 0x0000000000007941 */ /* 0x000fea0003800000 */
.L_x_114:
[----:B------:R-:W-:Y:S05]  /*7840*/  EXIT ;  /* 0x000000000000794d */ /* 0x000fea0003800000 */
.L_x_15:
[----:B--2---:R-:W-:-:S04]  /*7850*/  IMAD.U32 R3, RZ, RZ, UR8 ;  /* 0x00000008ff037e24 */ /* 0x004fc8000f8e00ff */
[----:B------:R2:W3:Y:S03]  /*7860*/  SYNCS.PHASECHK.TRANS64.TRYWAIT P1, [R3+URZ+0xa440], R2 ;  /* 0x00a44002030075a7 */ /* 0x0004e6000802017f */
[----:B---3--:R-:W-:Y:S05]  /*7870*/  @!P1 NANOSLEEP.SYNCS 0x989680 ;  /* 0x009896800000995d */ /* 0x008fea0003900000 */
[----:B------:R-:W3:Y:S02]  /*7880*/  @!P1 SYNCS.PHASECHK.TRANS64 P1, [R3+URZ+0xa440], R2 ;  /* 0x00a44002030095a7 */ /* 0x000ee4000802007f */
[----:B---3--:R-:W-:Y:S05]  /*7890*/  @!P1 BRA `(.L_x_15) ;  /* 0xfffffffc00ec9947 */ /* 0x008fea000383ffff */
[----:B------:R-:W-:Y:S05]  /*78a0*/  BRA `(.L_x_134) ;  /* 0xffffff94005c7947 */ /* 0x000fea000383ffff */
.L_x_17:
[----:B---3--:R-:W-:-:S04]  /*78b0*/  IMAD.U32 R5, RZ, RZ, UR8 ;  /* 0x00000008ff057e24 */ /* 0x008fc8000f8e00ff */
[----:B------:R3:W4:Y:S03]  /*78c0*/  SYNCS.PHASECHK.TRANS64.TRYWAIT P1, [R5+URZ+0xa448], R2 ;  /* 0x00a44802050075a7 */ /* 0x000726000802017f */
[----:B----4-:R-:W-:Y:S05]  /*78d0*/  @!P1 NANOSLEEP.SYNCS 0x989680 ;  /* 0x009896800000995d */ /* 0x010fea0003900000 */
[----:B------:R-:W4:Y:S02]  /*78e0*/  @!P1 SYNCS.PHASECHK.TRANS64 P1, [R5+URZ+0xa448], R2 ;  /* 0x00a44802050095a7 */ /* 0x000f24000802007f */
[----:B----4-:R-:W-:Y:S05]  /*78f0*/  @!P1 BRA `(.L_x_17) ;  /* 0xfffffffc00ec9947 */ /* 0x010fea000383ffff */
[----:B------:R-:W-:Y:S05]  /*7900*/  BRA `(.L_x_135) ;  /* 0xffffff9400687947 */ /* 0x000fea000383ffff */
.L_x_22:
[----:B-1----:R-:W-:-:S04]  /*7910*/  IMAD.U32 R3, RZ, RZ, UR14 ;  /* 0x0000000eff037e24 */ /* 0x002fc8000f8e00ff */
[----:B------:R1:W2:Y:S03]  /*7920*/  SYNCS.PHASECHK.TRANS64.TRYWAIT P1, [R3+URZ+0xa400], R0 ;  /* 0x00a40000030075a7 */ /* 0x0002a6000802017f */
[----:B--2---:R-:W-:Y:S05]  /*7930*/  @!P1 NANOSLEEP.SYNCS 0x989680 ;  /* 0x009896800000995d */ /* 0x004fea0003900000 */
[----:B------:R-:W2:Y:S02]  /*7940*/  @!P1 SYNCS.PHASECHK.TRANS64 P1, [R3+URZ+0xa400], R0 ;  /* 0x00a40000030095a7 */ /* 0x000ea4000802007f */
[----:B--2---:R-:W-:Y:S05]  /*7950*/  @!P1 BRA `(.L_x_22) ;  /* 0xfffffffc00ec9947 */ /* 0x004fea000383ffff */
[----:B------:R-:W-:Y:S05]  /*7960*/  BRA `(.L_x_136) ;  /* 0xffffff9800907947 */ /* 0x000fea000383ffff */
.L_x_24:
[----:B-1----:R-:W-:-:S04]  /*7970*/  IMAD.U32 R3, RZ, RZ, UR14 ;  /* 0x0000000eff037e24 */ /* 0x002fc8000f8e00ff */
[----:B------:R1:W2:Y:S03]  /*7980*/  SYNCS.PHASECHK.TRANS64.TRYWAIT P1, [R3+URZ+0xa400], R0 ;  /* 0x00a40000030075a7 */ /* 0x0002a6000802017f */
[----:B--2---:R-:W-:Y:S05]  /*7990*/  @!P1 NANOSLEEP.SYNCS 0x989680 ;  /* 0x009896800000995d */ /* 0x004fea0003900000 */
[----:B------:R-:W2:Y:S02]  /*79a0*/  @!P1 SYNCS.PHASECHK.TRANS64 P1, [R3+URZ+0xa400], R0 ;  /* 0x00a40000030095a7 */ /* 0x000ea4000802007f */
[----:B--2---:R-:W-:Y:S05]  /*79b0*/  @!P1 BRA `(.L_x_24) ;  /* 0xfffffffc00ec9947 */ /* 0x004fea000383ffff */
[----:B------:R-:W-:Y:S05]  /*79c0*/  BRA `(.L_x_137) ;  /* 0xffffff9800dc7947 */ /* 0x000fea000383ffff */
.L_x_25:
[----:B-1----:R-:W-:-:S04]  /*79d0*/  IMAD.U32 R5, RZ, RZ, UR14 ;  /* 0x0000000eff057e24 */ /* 0x002fc8000f8e00ff */
[----:B------:R1:W2:Y:S03]  /*79e0*/  SYNCS.PHASECHK.TRANS64.TRYWAIT P1, [R5+URZ], R12 ;  /* 0x0000000c050075a7 */ /* 0x0002a6000802017f */
[----:B--2---:R-:W-:Y:S05]  /*79f0*/  @!P1 NANOSLEEP.SYNCS 0x989680 ;  /* 0x009896800000995d */ /* 0x004fea0003900000 */
[----:B------:R-:W2:Y:S02]  /*7a00*/  @!P1 SYNCS.PHASECHK.TRANS64 P1, [R5+URZ], R12 ;  /* 0x0000000c050095a7 */ /* 0x000ea4000802007f */
[----:B--2---:R-:W-:Y:S05]  /*7a10*/  @!P1 BRA `(.L_x_25) ;  /* 0xfffffffc00ec9947 */ /* 0x004fea000383ffff */
[----:B------:R-:W-:Y:S05]  /*7a20*/  BRA `(.L_x_138) ;  /* 0xffffffa000d87947 */ /* 0x000fea000383ffff */
.L_x_27:
[----:B-1----:R-:W-:-:S04]  /*7a30*/  IMAD.U32 R5, RZ, RZ, UR14 ;  /* 0x0000000eff057e24 */ /* 0x002fc8000f8e00ff */
[----:B------:R1:W2:Y:S03]  /*7a40*/  SYNCS.PHASECHK.TRANS64.TRYWAIT P1, [R5+URZ+0xa4a0], R0 ;  /* 0x00a4a000050075a7 */ /* 0x0002a6000802017f */
[----:B--2---:R-:W-:Y:S05]  /*7a50*/  @!P1 NANOSLEEP.SYNCS 0x989680 ;  /* 0x009896800000995d */ /* 0x004fea0003900000 */
[----:B------:R-:W2:Y:S02]  /*7a60*/  @!P1 SYNCS.PHASECHK.TRANS64 P1, [R5+URZ+0xa4a0], R0 ;  /* 0x00a4a000050095a7 */ /* 0x000ea4000802007f */
[----:B--2---:R-:W-:Y:S05]  /*7a70*/  @!P1 BRA `(.L_x_27) ;  /* 0xfffffffc00ec9947 */ /* 0x004fea000383ffff */
[----:B------:R-:W-:Y:S05]  /*7a80*/  BRA `(.L_x_26) ;  /* 0xffffffbc00407947 */ /* 0x000fea000383ffff */
.L_x_31:
[----:B-1----:R1:W2:Y:S02]  /*7a90*/  SYNCS.PHASECHK.TRANS64.TRYWAIT P1, [R3+URZ+0xa490], R0 ;  /* 0x00a49000030075a7 */ /* 0x0022a4000802017f */
[----:B--2---:R-:W-:Y:S05]  /*7aa0*/  @!P1 NANOSLEEP.SYNCS 0x989680 ;  /* 0x009896800000995d */ /* 0x004fea0003900000 */
[----:B------:R-:W2:Y:S02]  /*7ab0*/  @!P1 SYNCS.PHASECHK.TRANS64 P1, [R3+URZ+0xa490], R0 ;  /* 0x00a49000030095a7 */ /* 0x000ea4000802007f */
[----:B--2---:R-:W-:Y:S05]  /*7ac0*/  @!P1 BRA `(.L_x_31) ;  /* 0xfffffffc00f09947 */ /* 0x004fea000383ffff */
[----:B------:R-:W-:Y:S05]  /*7ad0*/  BRA `(.L_x_139) ;  /* 0xffffffc000507947 */ /* 0x000fea000383ffff */
.L_x_34:
[----:B-12---:R-:W-:-:S04]  /*7ae0*/  IMAD.U32 R3, RZ, RZ, UR14 ;  /* 0x0000000eff037e24 */ /* 0x006fc8000f8e00ff */
[----:B------:R1:W2:Y:S03]  /*7af0*/  SYNCS.PHASECHK.TRANS64.TRYWAIT P1, [R3+URZ], R0 ;  /* 0x00000000030075a7 */ /* 0x0002a6000802017f */
[----:B--2---:R-:W-:Y:S05]  /*7b00*/  @!P1 NANOSLEEP.SYNCS 0x989680 ;  /* 0x009896800000995d */ /* 0x004fea0003900000 */
[----:B------:R-:W2:Y:S02]  /*7b10*/  @!P1 SYNCS.PHASECHK.TRANS64 P1, [R3+URZ], R0 ;  /* 0x00000000030095a7 */ /* 0x000ea4000802007f */
[----:B--2---:R-:W-:Y:S05]  /*7b20*/  @!P1 BRA `(.L_x_34) ;  /* 0xfffffffc00ec9947 */ /* 0x004fea000383ffff */
[----:B------:R-:W-:Y:S05]  /*7b30*/  BRA `(.L_x_140) ;  /* 0xffffffc000607947 */ /* 0x000fea000383ffff */
.L_x_36:
[----:B-1----:R1:W2:Y:S02]  /*7b40*/  SYNCS.PHASECHK.TRANS64.TRYWAIT P2, [R10+URZ+0xa490], R3 ;  /* 0x00a490030a0075a7 */ /* 0x0022a4000804017f */
[----:B--2---:R-:W-:Y:S05]  /*7b50*/  @!P2 NANOSLEEP.SYNCS 0x989680 ;  /* 0x009896800000a95d */ /* 0x004fea0003900000 */
[----:B------:R-:W2:Y:S02]  /*7b60*/  @!P2 SYNCS.PHASECHK.TRANS64 P2, [R10+URZ+0xa490], R3 ;  /* 0x00a490030a00a5a7 */ /* 0x000ea4000804007f */
[----:B--2---:R-:W-:Y:S05]  /*7b70*/  @!P2 BRA `(.L_x_36) ;  /* 0xfffffffc00f0a947 */ /* 0x004fea000383ffff */
[----:B------:R-:W-:Y:S05]  /*7b80*/  BRA `(.L_x_141) ;  /* 0xffffffc400dc7947 */ /* 0x000fea000383ffff */
.L_x_48:
[----:B---3--:R3:W4:Y:S02]  /*7b90*/  SYNCS.PHASECHK.TRANS64.TRYWAIT P0, [R3+URZ+0xa490], R0 ;  /* 0x00a49000030075a7 */ /* 0x008724000800017f */
[----:B----4-:R-:W-:Y:S05]  /*7ba0*/  @!P0 NANOSLEEP.SYNCS 0x989680 ;  /* 0x009896800000895d */ /* 0x010fea0003900000 */
[----:B------:R-:W4:Y:S02]  /*7bb0*/  @!P0 SYNCS.PHASECHK.TRANS64 P0, [R3+URZ+0xa490], R0 ;  /* 0x00a49000030085a7 */ /* 0x000f24000800007f */
[----:B----4-:R-:W-:Y:S05]  /*7bc0*/  @!P0 BRA `(.L_x_48) ;  /* 0xfffffffc00f08947 */ /* 0x010fea000383ffff */
[----:B------:R-:W-:Y:S05]  /*7bd0*/  BRA `(.L_x_142) ;  /* 0xffffffcc00987947 */ /* 0x000fea000383ffff */
.L_x_50:
[----:B---3--:R3:W4:Y:S02]  /*7be0*/  SYNCS.PHASECHK.TRANS64.TRYWAIT P0, [R3+URZ+0xa490], R0 ;  /* 0x00a49000030075a7 */ /* 0x008724000800017f */
[----:B----4-:R-:W-:Y:S05]  /*7bf0*/  @!P0 NANOSLEEP.SYNCS 0x989680 ;  /* 0x009896800000895d */ /* 0x010fea0003900000 */
[----:B------:R-:W4:Y:S02]  /*7c00*/  @!P0 SYNCS.PHASECHK.TRANS64 P0, [R3+URZ+0xa490], R0 ;  /* 0x00a49000030085a7 */ /* 0x000f24000800007f */
[----:B----4-:R-:W-:Y:S05]  /*7c10*/  @!P0 BRA `(.L_x_50) ;  /* 0xfffffffc00f08947 */ /* 0x010fea000383ffff */
[----:B------:R-:W-:Y:S05]  /*7c20*/  BRA `(.L_x_143) ;  /* 0xffffffcc00b07947 */ /* 0x000fea000383ffff */
.L_x_51:
[----:B---3--:R-:W-:-:S04]  /*7c30*/  IMAD.U32 R3, RZ, RZ, UR4 ;  /* 0x00000004ff037e24 */ /* 0x008fc8000f8e00ff */
[----:B------:R3:W4:Y:S03]  /*7c40*/  SYNCS.PHASECHK.TRANS64.TRYWAIT P0, [R3+URZ+0xa4a0], R122 ;  /* 0x00a4a07a030075a7 */ /* 0x000726000800017f */
[----:B----4-:R-:W-:Y:S05]  /*7c50*/  @!P0 NANOSLEEP.SYNCS 0x989680 ;  /* 0x009896800000895d */ /* 0x010fea0003900000 */
[----:B------:R-:W4:Y:S02]  /*7c60*/  @!P0 SYNCS.PHASECHK.TRANS64 P0, [R3+URZ+0xa4a0], R122 ;  /* 0x00a4a07a030085a7 */ /* 0x000f24000800007f */
[----:B----4-:R-:W-:Y:S05]  /*7c70*/  @!P0 BRA `(.L_x_51) ;  /* 0xfffffffc00ec8947 */ /* 0x010fea000383ffff */
[----:B------:R-:W-:Y:S05]  /*7c80*/  BRA `(.L_x_144) ;  /* 0xffffffcc00b47947 */ /* 0x000fea000383ffff */
.L_x_67:
[----:B-1----:R-:W-:-:S04]  /*7c90*/  IMAD.U32 R2, RZ, RZ, UR8 ;  /* 0x00000008ff027e24 */ /* 0x002fc8000f8e00ff */
[----:B------:R1:W4:Y:S03]  /*7ca0*/  SYNCS.PHASECHK.TRANS64.TRYWAIT P1, [R2+URZ+0xa480], R3 ;  /* 0x00a48003020075a7 */ /* 0x000326000802017f */
[----:B----4-:R-:W-:Y:S05]  /*7cb0*/  @!P1 NANOSLEEP.SYNCS 0x989680 ;  /* 0x009896800000995d */ /* 0x010fea0003900000 */
[----:B------:R-:W4:Y:S02]  /*7cc0*/  @!P1 SYNCS.PHASECHK.TRANS64 P1, [R2+URZ+0xa480], R3 ;  /* 0x00a48003020095a7 */ /* 0x000f24000802007f */
[----:B----4-:R-:W-:Y:S05]  /*7cd0*/  @!P1 BRA `(.L_x_67) ;  /* 0xfffffffc00ec9947 */ /* 0x010fea000383ffff */
[----:B------:R-:W-:Y:S05]  /*7ce0*/  BRA `(.L_x_145) ;  /* 0xffffffd800e07947 */ /* 0x000fea000383ffff */
.L_x_82:
[----:B--2---:R2:W3:Y:S02]  /*7cf0*/  SYNCS.PHASECHK.TRANS64.TRYWAIT P0, [R5+URZ+0xa460], R4 ;  /* 0x00a46004050075a7 */ /* 0x0044e4000800017f */
[----:B---3--:R-:W-:Y:S05]  /*7d00*/  @!P0 NANOSLEEP.SYNCS 0x989680 ;  /* 0x009896800000895d */ /* 0x008fea0003900000 */
[----:B------:R-:W3:Y:S02]  /*7d10*/  @!P0 SYNCS.PHASECHK.TRANS64 P0, [R5+URZ+0xa460], R4 ;  /* 0x00a46004050085a7 */ /* 0x000ee4000800007f */
[----:B---3--:R-:W-:Y:S05]  /*7d20*/  @!P0 BRA `(.L_x_82) ;  /* 0xfffffffc00f08947 */ /* 0x008fea000383ffff */
[----:B------:R-:W-:Y:S05]  /*7d30*/  BRA `(.L_x_146) ;  /* 0xffffffe000187947 */ /* 0x000fea000383ffff */
.L_x_87:
[----:B-1----:R1:W2:Y:S02]  /*7d40*/  SYNCS.PHASECHK.TRANS64.TRYWAIT P0, [R7+URZ+0xa420], R4 ;  /* 0x00a42004070075a7 */ /* 0x0022a4000800017f */
[----:B--2---:R-:W-:Y:S05]  /*7d50*/  @!P0 NANOSLEEP.SYNCS 0x989680 ;  /* 0x009896800000895d */ /* 0x004fea0003900000 */
[----:B------:R-:W2:Y:S02]  /*7d60*/  @!P0 SYNCS.PHASECHK.TRANS64 P0, [R7+URZ+0xa420], R4 ;  /* 0x00a42004070085a7 */ /* 0x000ea4000800007f */
[----:B--2---:R-:W-:Y:S05]  /*7d70*/  @!P0 BRA `(.L_x_87) ;  /* 0xfffffffc00f08947 */ /* 0x004fea000383ffff */
[----:B------:R-:W-:Y:S05]  /*7d80*/  BRA `(.L_x_147) ;  /* 0xffffffe000947947 */ /* 0x000fea000383ffff */
.L_x_94:
[----:B-1----:R1:W2:Y:S02]  /*7d90*/  SYNCS.PHASECHK.TRANS64.TRYWAIT P0, [R6+URZ+0xa460], R7 ;  /* 0x00a46007060075a7 */ /* 0x0022a4000800017f */
[----:B--2---:R-:W-:Y:S05]  /*7da0*/  @!P0 NANOSLEEP.SYNCS 0x989680 ;  /* 0x009896800000895d */ /* 0x004fea0003900000 */
[----:B------:R-:W2:Y:S02]  /*7db0*/  @!P0 SYNCS.PHASECHK.TRANS64 P0, [R6+URZ+0xa460], R7 ;  /* 0x00a46007060085a7 */ /* 0x000ea4000800007f */
[----:B--2---:R-:W-:Y:S05]  /*7dc0*/  @!P0 BRA `(.L_x_94) ;  /* 0xfffffffc00f08947 */ /* 0x004fea000383ffff */
[----:B------:R-:W-:Y:S05]  /*7dd0*/  BRA `(.L_x_148) ;  /* 0xffffffe4006c7947 */ /* 0x000fea000383ffff */
.L_x_99:
[----:B-1----:R1:W2:Y:S02]  /*7de0*/  SYNCS.PHASECHK.TRANS64.TRYWAIT P0, [R7+URZ+0xa460], R8 ;  /* 0x00a46008070075a7 */ /* 0x0022a4000800017f */
[----:B--2---:R-:W-:Y:S05]  /*7df0*/  @!P0 NANOSLEEP.SYNCS 0x989680 ;  /* 0x009896800000895d */ /* 0x004fea0003900000 */
[----:B------:R-:W2:Y:S02]  /*7e00*/  @!P0 SYNCS.PHASECHK.TRANS64 P0, [R7+URZ+0xa460], R8 ;  /* 0x00a46008070085a7 */ /* 0x000ea4000800007f */
[----:B--2---:R-:W-:Y:S05]  /*7e10*/  @!P0 BRA `(.L_x_99) ;  /* 0xfffffffc00f08947 */ /* 0x004fea000383ffff */
[----:B------:R-:W-:Y:S05]  /*7e20*/  BRA `(.L_x_149) ;  /* 0xffffffe400f87947 */ /* 0x000fea000383ffff */
.L_x_104:
[----:B-1----:R1:W2:Y:S02]  /*7e30*/  SYNCS.PHASECHK.TRANS64.TRYWAIT P0, [R7+URZ+0xa420], R8 ;  /* 0x00a42008070075a7 */ /* 0x0022a4000800017f */
[----:B--2---:R-:W-:Y:S05]  /*7e40*/  @!P0 NANOSLEEP.SYNCS 0x989680 ;  /* 0x009896800000895d */ /* 0x004fea0003900000 */
[----:B------:R-:W2:Y:S02]  /*7e50*/  @!P0 SYNCS.PHASECHK.TRANS64 P0, [R7+URZ+0xa420], R8 ;  /* 0x00a42008070085a7 */ /* 0x000ea4000800007f */
[----:B--2---:R-:W-:Y:S05]  /*7e60*/  @!P0 BRA `(.L_x_104) ;  /* 0xfffffffc00f08947 */ /* 0x004fea000383ffff */
[----:B------:R-:W-:Y:S05]  /*7e70*/  BRA `(.L_x_150) ;  /* 0xffffffe800947947 */ /* 0x000fea000383ffff */
.L_x_111:
[----:B-1----:R1:W2:Y:S02]  /*7e80*/  SYNCS.PHASECHK.TRANS64.TRYWAIT P0, [R7+URZ+0xa460], R6 ;  /* 0x00a46006070075a7 */ /* 0x0022a4000800017f */
[----:B--2---:R-:W-:Y:S05]  /*7e90*/  @!P0 NANOSLEEP.SYNCS 0x989680 ;  /* 0x009896800000895d */ /* 0x004fea0003900000 */
[----:B------:R-:W2:Y:S02]  /*7ea0*/  @!P0 SYNCS.PHASECHK.TRANS64 P0, [R7+URZ+0xa460], R6 ;  /* 0x00a46006070085a7 */ /* 0x000ea4000800007f */
[----:B--2---:R-:W-:Y:S05]  /*7eb0*/  @!P0 BRA `(.L_x_111) ;  /* 0xfffffffc00f08947 */ /* 0x004fea000383ffff */
[----:B------:R-:W-:Y:S05]  /*7ec0*/  BRA `(.L_x_151) ;  /* 0xffffffec007c7947 */ /* 0x000fea000383ffff */
.L_x_121:
[----:B-1----:R1:W2:Y:S02]  /*7ed0*/  SYNCS.PHASECHK.TRANS64.TRYWAIT P4, [R8+URZ+0xa420], R7 ;  /* 0x00a42007080075a7 */ /* 0x0022a4000808017f */
[----:B--2---:R-:W-:Y:S05]  /*7ee0*/  @!P4 NANOSLEEP.SYNCS 0x989680 ;  /* 0x009896800000c95d */ /* 0x004fea0003900000 */
[----:B------:R-:W2:Y:S02]  /*7ef0*/  @!P4 SYNCS.PHASECHK.TRANS64 P4, [R8+URZ+0xa420], R7 ;  /* 0x00a420070800c5a7 */ /* 0x000ea4000808007f */
[----:B--2---:R-:W-:Y:S05]  /*7f00*/  @!P4 BRA `(.L_x_121) ;  /* 0xfffffffc00f0c947 */ /* 0x004fea000383ffff */
[----:B------:R-:W-:Y:S05]  /*7f10*/  BRA `(.L_x_152) ;  /* 0xfffffff000647947 */ /* 0x000fea000383ffff */
.L_x_128:
[----:B-1----:R1:W2:Y:S02]  /*7f20*/  SYNCS.PHASECHK.TRANS64.TRYWAIT P4, [R8+URZ+0xa420], R9 ;  /* 0x00a42009080075a7 */ /* 0x0022a4000808017f */
[----:B--2---:R-:W-:Y:S05]  /*7f30*/  @!P4 NANOSLEEP.SYNCS 0x989680 ;  /* 0x009896800000c95d */ /* 0x004fea0003900000 */
[----:B------:R-:W2:Y:S02]  /*7f40*/  @!P4 SYNCS.PHASECHK.TRANS64 P4, [R8+URZ+0xa420], R9 ;  /* 0x00a420090800c5a7 */ /* 0x000ea4000808007f */
[----:B--2---:R-:W-:Y:S05]  /*7f50*/  @!P4 BRA `(.L_x_128) ;  /* 0xfffffffc00f0c947 */ /* 0x004fea000383ffff */
[----:B------:R-:W-:Y:S05]  /*7f60*/  BRA `(.L_x_153) ;  /* 0xfffffff4004c7947 */ /* 0x000fea000383ffff */
.L_x_154:
[----:B------:R-:W-:-:S00]  /*7f70*/  BRA `(.L_x_154) ;  /* 0xfffffffc00fc7947 */ /* 0x000fc0000383ffff */
[----:B------:R-:W-:-:S00]  /*7f80*/  NOP ;  /* 0x0000000000007918 */ /* 0x000fc00000000000 */
[----:B------:R-:W-:-:S00]  /*7f90*/  NOP ;  /* 0x0000000000007918 */ /* 0x000fc00000000000 */
[----:B------:R-:W-:-:S00]  /*7fa0*/  NOP ;  /* 0x0000000000007918 */ /* 0x000fc00000000000 */
[----:B------:R-:W-:-:S00]  /*7fb0*/  NOP ;  /* 0x0000000000007918 */ /* 0x000fc00000000000 */
[----:B------:R-:W-:-:S00]  /*7fc0*/  NOP ;  /* 0x0000000000007918 */ /* 0x000fc00000000000 */
[----:B------:R-:W-:-:S00]  /*7fd0*/  NOP ;  /* 0x0000000000007918 */ /* 0x000fc00000000000 */
[----:B------:R-:W-:-:S00]  /*7fe0*/  NOP ;  /* 0x0000000000007918 */ /* 0x000fc00000000000 */
[----:B------:R-:W-:-:S00]  /*7ff0*/  NOP ;  /* 0x0000000000007918 */ /* 0x000fc00000000000 */
.L_x_155:


//--------------------- .nv.global.init           --------------------------
	.section	.nv.global.init,"aw",@progbits
.nv.global.init:
	.type		$str$24,@object
	.size		$str$24,($str$25 - $str$24)
$str$24:
        /*0000*/ 	.byte	0x28, 0x61, 0x64, 0x64, 0x72, 0x65, 0x73, 0x73, 0x20, 0x26, 0x20, 0x6d, 0x61, 0x73, 0x6b, 0x29
        /*0010*/ 	.byte	0x20, 0x3d, 0x3d, 0x20, 0x30, 0x00
	.type		$str$25,@object
	.size		$str$25,(__unnamed_1 - $str$25)
$str$25:
        /*0016*/ 	.byte	0x2f, 0x74, 0x6d, 0x70, 0x2f, 0x63, 0x75, 0x74, 0x6c, 0x61, 0x73, 0x73, 0x5f, 0x73, 0x77, 0x65
        /*0026*/ 	.byte	0x65, 0x70, 0x5f, 0x73, 0x72, 0x63, 0x2f, 0x69, 0x6e, 0x63, 0x6c, 0x75, 0x64, 0x65, 0x2f, 0x63
        /*0036*/ 	.byte	0x75, 0x74, 0x65, 0x2f, 0x70, 0x6f, 0x69, 0x6e, 0x74, 0x65, 0x72, 0x5f, 0x66, 0x6c, 0x61, 0x67
        /*0046*/ 	.byte	0x67, 0x65, 0x64, 0x2e, 0x68, 0x70, 0x70, 0x00
	.type		__unnamed_1,@object
	.size		__unnamed_1,(.L_0 - __unnamed_1)
__unnamed_1:
        /*004e*/ 	.byte	0x61, 0x75, 0x74, 0x6f, 0x20, 0x63, 0x75, 0x74, 0x65, 0x3a, 0x3a, 0x61, 0x73, 0x5f, 0x70, 0x6f
        /* <DEDUP_REMOVED lines=27> */
        /*020e*/ 	.byte	0x3e, 0x3e, 0x5d, 0x00
.L_0:


//--------------------- .nv.shared._ZN7cutlass13device_kernelINS_4fmha6kernel28FmhaKernelTmaWarpSpecializedINS1_10collective33FmhaBwdMainloopTmaWarpSpecializedINS_6half_tEfN4cute5tupleIJNS7_1CILi64EEENS9_ILi128EEENS9_ILi16EEEEEENS4_16FusionBwdAdapterINS4_12CausalFusionEEEJEEENS4_17FmhaBwdEpilogueKVIS6_fNS8_IJSA_SC_SA_EEEEENS2_23TileSchedulerBwdAdapterINS2_23IndividualTileSchedulerEEEJEEEEEvNT_6ParamsE --------------------------
	.section	.nv.shared._ZN7cutlass13device_kernelINS_4fmha6kernel28FmhaKernelTmaWarpSpecializedINS1_10collective33FmhaBwdMainloopTmaWarpSpecializedINS_6half_tEfN4cute5tupleIJNS7_1CILi64EEENS9_ILi128EEENS9_ILi16EEEEEENS4_16FusionBwdAdapterINS4_12CausalFusionEEEJEEENS4_17FmhaBwdEpilogueKVIS6_fNS8_IJSA_SC_SA_EEEEENS2_23TileSchedulerBwdAdapterINS2_23IndividualTileSchedulerEEEJEEEEEvNT_6ParamsE,"aw",@nobits
	.sectionflags	@""
	.align	16
	.zero		1024


//--------------------- .nv.shared.reserved.0     --------------------------
	.section	.nv.shared.reserved.0,"aw",@nobits
	.weak		__nv_reservedSMEM_offset_0_alias
	.size		__nv_reservedSMEM_offset_0_alias, 0, 0
	.other		__nv_reservedSMEM_offset_0_alias,@"STO_CUDA_RESERVED_SHARED STV_DEFAULT"
__nv_reservedSMEM_offset_0_alias:
	.zero		0


//--------------------- .nv.global                --------------------------
	.section	.nv.global,"aw",@nobits
.nv.global:
	.type		_ZN39_INTERNAL_bdea04ea_4_k_cu_b8df2210_34394cute1_E,@object
	.size		_ZN39_INTERNAL_bdea04ea_4_k_cu_b8df2210_34394cute1_E,(_ZN39_INTERNAL_bdea04ea_4_k_cu_b8df2210_34394cuda3std3__45__cpo6cbeginE - _ZN39_INTERNAL_bdea04ea_4_k_cu_b8df2210_34394cute1_E)
_ZN39_INTERNAL_bdea04ea_4_k_cu_b8df2210_34394cute1_E:
	.zero		1
	.type		_ZN39_INTERNAL_bdea04ea_4_k_cu_b8df2210_34394cuda3std3__45__cpo6cbeginE,@object
	.size		_ZN39_INTERNAL_bdea04ea_4_k_cu_b8df2210_34394cuda3std3__45__cpo6cbeginE,(_ZN39_INTERNAL_bdea04ea_4_k_cu_b8df2210_34394cuda3std3__48in_placeE - _ZN39_INTERNAL_bdea04ea_4_k_cu_b8df2210_34394cuda3std3__45__cpo6cbeginE)
_ZN39_INTERNAL_bdea04ea_4_k_cu_b8df2210_34394cuda3std3__45__cpo6cbeginE:
	.zero		1
	.type		_ZN39_INTERNAL_bdea04ea_4_k_cu_b8df2210_34394cuda3std3__48in_placeE,@object
	.size		_ZN39_INTERNAL_bdea04ea_4_k_cu_b8df2210_34394cuda3std3__48in_placeE,(_ZN39_INTERNAL_bdea04ea_4_k_cu_b8df2210_34394cuda3std6ranges3__45__cpo9iter_moveE - _ZN39_INTERNAL_bdea04ea_4_k_cu_b8df2210_34394cuda3std3__48in_placeE)
_ZN39_INTERNAL_bdea04ea_4_k_cu_b8df2210_34394cuda3std3__48in_placeE:
	.zero		1
	.type		_ZN39_INTERNAL_bdea04ea_4_k_cu_b8df2210_34394cuda3std6ranges3__45__cpo9iter_moveE,@object
	.size		_ZN39_INTERNAL_bdea04ea_4_k_cu_b8df2210_34394cuda3std6ranges3__45__cpo9iter_moveE,(_ZN39_INTERNAL_bdea04ea_4_k_cu_b8df2210_34394cuda3std3__45__cpo5beginE - _ZN39_INTERNAL_bdea04ea_4_k_cu_b8df2210_34394cuda3std6ranges3__45__cpo9iter_moveE)
_ZN39_INTERNAL_bdea04ea_4_k_cu_b8df2210_34394cuda3std6ranges3__45__cpo9iter_moveE:
	.zero		1
	.type		_ZN39_INTERNAL_bdea04ea_4_k_cu_b8df2210_34394cuda3std3__45__cpo5beginE,@object
	.size		_ZN39_INTERNAL_bdea04ea_4_k_cu_b8df2210_34394cuda3std3__45__cpo5beginE,(_ZN39_INTERNAL_bdea04ea_4_k_cu_b8df2210_34394cuda3std3__441_GLOBAL__N__bdea04ea_4_k_cu_b8df2210_34396ignoreE - _ZN39_INTERNAL_bdea04ea_4_k_cu_b8df2210_34394cuda3std3__45__cpo5beginE)
_ZN39_INTERNAL_bdea04ea_4_k_cu_b8df2210_34394cuda3std3__45__cpo5beginE:
	.zero		1
	.type		_ZN39_INTERNAL_bdea04ea_4_k_cu_b8df2210_34394cuda3std3__441_GLOBAL__N__bdea04ea_4_k_cu_b8df2210_34396ignoreE,@object
	.size		_ZN39_INTERNAL_bdea04ea_4_k_cu_b8df2210_34394cuda3std3__441_GLOBAL__N__bdea04ea_4_k_cu_b8df2210_34396ignoreE,(_ZN39_INTERNAL_bdea04ea_4_k_cu_b8df2210_34394cute7productE - _ZN39_INTERNAL_bdea04ea_4_k_cu_b8df2210_34394cuda3std3__441_GLOBAL__N__bdea04ea_4_k_cu_b8df2210_34396ignoreE)
_ZN39_INTERNAL_bdea04ea_4_k_cu_b8df2210_34394cuda3std3__441_GLOBAL__N__bdea04ea_4_k_cu_b8df2210_34396ignoreE:
	.zero		1
	.type		_ZN39_INTERNAL_bdea04ea_4_k_cu_b8df2210_34394cute7productE,@object
	.size		_ZN39_INTERNAL_bdea04ea_4_k_cu_b8df2210_34394cute7productE,(_ZN39_INTERNAL_bdea04ea_4_k_cu_b8df2210_34394cuda3std3__45__cpo3endE - _ZN39_INTERNAL_bdea04ea_4_k_cu_b8df2210_34394cute7productE)
_ZN39_INTERNAL_bdea04ea_4_k_cu_b8df2210_34394cute7productE:
	.zero		1
	.type		_ZN39_INTERNAL_bdea04ea_4_k_cu_b8df2210_34394cuda3std3__45__cpo3endE,@object
	.size		_ZN39_INTERNAL_bdea04ea_4_k_cu_b8df2210_34394cuda3std3__45__cpo3endE,(_ZN39_INTERNAL_bdea04ea_4_k_cu_b8df2210_34394cuda3std3__419piecewise_constructE - _ZN39_INTERNAL_bdea04ea_4_k_cu_b8df2210_34394cuda3std3__45__cpo3endE)
_ZN39_INTERNAL_bdea04ea_4_k_cu_b8df2210_34394cuda3std3__45__cpo3endE:
	.zero		1
	.type		_ZN39_INTERNAL_bdea04ea_4_k_cu_b8df2210_34394cuda3std3__419piecewise_constructE,@object
	.size		_ZN39_INTERNAL_bdea04ea_4_k_cu_b8df2210_34394cuda3std3__419piecewise_constructE,(_ZN39_INTERNAL_bdea04ea_4_k_cu_b8df2210_34394cuda3std3__45__cpo4cendE - _ZN39_INTERNAL_bdea04ea_4_k_cu_b8df2210_34394cuda3std3__419piecewise_constructE)
_ZN39_INTERNAL_bdea04ea_4_k_cu_b8df2210_34394cuda3std3__419piecewise_constructE:
	.zero		1
	.type		_ZN39_INTERNAL_bdea04ea_4_k_cu_b8df2210_34394cuda3std3__45__cpo4cendE,@object
	.size		_ZN39_INTERNAL_bdea04ea_4_k_cu_b8df2210_34394cuda3std3__45__cpo4cendE,(_ZN39_INTERNAL_bdea04ea_4_k_cu_b8df2210_34394cuda3std6ranges3__45__cpo4swapE - _ZN39_INTERNAL_bdea04ea_4_k_cu_b8df2210_34394cuda3std3__45__cpo4cendE)
_ZN39_INTERNAL_bdea04ea_4_k_cu_b8df2210_34394cuda3std3__45__cpo4cendE:
	.zero		1
	.type		_ZN39_INTERNAL_bdea04ea_4_k_cu_b8df2210_34394cuda3std6ranges3__45__cpo4swapE,@object
	.size		_ZN39_INTERNAL_bdea04ea_4_k_cu_b8df2210_34394cuda3std6ranges3__45__cpo4swapE,(.L_8 - _ZN39_INTERNAL_bdea04ea_4_k_cu_b8df2210_34394cuda3std6ranges3__45__cpo4swapE)
_ZN39_INTERNAL_bdea04ea_4_k_cu_b8df2210_34394cuda3std6ranges3__45__cpo4swapE:
	.zero		1
.L_8:


//--------------------- .nv.constant0._ZN7cutlass13device_kernelINS_4fmha6kernel28FmhaKernelTmaWarpSpecializedINS1_10collective33FmhaBwdMainloopTmaWarpSpecializedINS_6half_tEfN4cute5tupleIJNS7_1CILi64EEENS9_ILi128EEENS9_ILi16EEEEEENS4_16FusionBwdAdapterINS4_12CausalFusionEEEJEEENS4_17FmhaBwdEpilogueKVIS6_fNS8_IJSA_SC_SA_EEEEENS2_23TileSchedulerBwdAdapterINS2_23IndividualTileSchedulerEEEJEEEEEvNT_6ParamsE --------------------------
	.section	.nv.constant0._ZN7cutlass13device_kernelINS_4fmha6kernel28FmhaKernelTmaWarpSpecializedINS1_10collective33FmhaBwdMainloopTmaWarpSpecializedINS_6half_tEfN4cute5tupleIJNS7_1CILi64EEENS9_ILi128EEENS9_ILi16EEEEEENS4_16FusionBwdAdapterINS4_12CausalFusionEEEJEEENS4_17FmhaBwdEpilogueKVIS6_fNS8_IJSA_SC_SA_EEEEENS2_23TileSchedulerBwdAdapterINS2_23IndividualTileSchedulerEEEJEEEEEvNT_6ParamsE,"a",@progbits
	.sectionflags	@""
	.align	4
.nv.constant0._ZN7cutlass13device_kernelINS_4fmha6kernel28FmhaKernelTmaWarpSpecializedINS1_10collective33FmhaBwdMainloopTmaWarpSpecializedINS_6half_tEfN4cute5tupleIJNS7_1CILi64EEENS9_ILi128EEENS9_ILi16EEEEEENS4_16FusionBwdAdapterINS4_12CausalFusionEEEJEEENS4_17FmhaBwdEpilogueKVIS6_fNS8_IJSA_SC_SA_EEEEENS2_23TileSchedulerBwdAdapterINS2_23IndividualTileSchedulerEEEJEEEEEvNT_6ParamsE:
	.zero		4352


//--------------------- SYMBOLS --------------------------

	.type		.nv.reservedSmem.offset0,@object
	.size		.nv.reservedSmem.offset0,0x4
	.type		__assertfail,@function
